// auto-generated by cutlass_sweep.gemm — config: {"arch": "sm_90", "cluster_m": 1, "cluster_n": 1, "dtype": "bf16", "dtype_b": "bf16", "layout": "nt", "stages": 3, "tile_k": 128, "tile_m": 128, "tile_n": 128}
#include "cutlass/cutlass.h"
#include "cutlass/gemm/collective/collective_builder.hpp"
#include "cutlass/gemm/device/gemm_universal_adapter.h"
#include "cutlass/gemm/kernel/gemm_universal.hpp"
#include "cutlass/epilogue/collective/collective_builder.hpp"

using ElemA = cutlass::bfloat16_t;
using ElemB = cutlass::bfloat16_t;
using ElemCD = cutlass::bfloat16_t;
using Acc  = float;
using TileShape    = cute::Shape<cute::_128, cute::_128, cute::_128>;
using ClusterShape = cute::Shape<cute::_1, cute::_1, cute::_1>;

using CollectiveEpilogue = typename cutlass::epilogue::collective::CollectiveBuilder<
    cutlass::arch::Sm90, cutlass::arch::OpClassTensorOp,
    TileShape, ClusterShape,
    cutlass::epilogue::collective::EpilogueTileAuto,
    Acc, Acc,
    ElemCD, cutlass::layout::RowMajor, 128 / cutlass::sizeof_bits<ElemCD>::value,
    ElemCD, cutlass::layout::RowMajor, 128 / cutlass::sizeof_bits<ElemCD>::value,
    cutlass::epilogue::collective::EpilogueScheduleAuto
  >::CollectiveOp;

using CollectiveMainloop = typename cutlass::gemm::collective::CollectiveBuilder<
    cutlass::arch::Sm90, cutlass::arch::OpClassTensorOp,
    ElemA, cutlass::layout::RowMajor, 128 / cutlass::sizeof_bits<ElemA>::value,
    ElemB, cutlass::layout::ColumnMajor, 128 / cutlass::sizeof_bits<ElemB>::value,
    Acc,
    TileShape, ClusterShape,
    cutlass::gemm::collective::StageCount<3>,
    cutlass::gemm::collective::KernelScheduleAuto
  >::CollectiveOp;

using GemmKernel = cutlass::gemm::kernel::GemmUniversal<
    cute::Shape<int,int,int,int>,
    CollectiveMainloop,
    CollectiveEpilogue
>;
using Gemm = cutlass::gemm::device::GemmUniversalAdapter<GemmKernel>;

// Force the device kernel symbol into the cubin without needing a host main.
auto* _anchor = &cutlass::device_kernel<GemmKernel>;


// ===== COMPILED SASS (sm_90a) =====

	.target	sm_90a

	.elftype	@"ET_EXEC"


//--------------------- .note.nv.tkinfo           --------------------------
	.section	.note.nv.tkinfo,"",@"SHT_NOTE"
	.sectionflags	@"SHF_NOTE_NV_TKINFO"
	.tkinfo
        /*0018*/ 	.word	0x00000002
        /*0030*/ 	.string	""
        /*0030*/ 	.string	"ptxas"
        /*0030*/ 	.string	"Cuda compilation tools, release 13.0, V13.0.88"
        /*0030*/ 	.string	"Build cuda_13.0.r13.0/compiler.36424714_0"
        /*0030*/ 	.string	"-arch sm_90a -m 64 "



//--------------------- .note.nv.cuinfo           --------------------------
	.section	.note.nv.cuinfo,"",@"SHT_NOTE"
	.sectionflags	@"SHF_NOTE_NV_CUINFO"
        /*0018*/ 	.short	0x0002
        /*001a*/ 	.short	0x005a
        /*001c*/ 	.short	0x0082
	.zero		2


//--------------------- .nv.info                  --------------------------
	.section	.nv.info,"",@"SHT_CUDA_INFO"
	.align	4


	//----- nvinfo : EIATTR_REGCOUNT
	.align		4
        /*0000*/ 	.byte	0x04, 0x2f
        /*0002*/ 	.short	(.L_15 - .L_14)
	.align		4
.L_14:
        /*0004*/ 	.word	index@(_ZN7cutlass13device_kernelINS_4gemm6kernel13GemmUniversalIN4cute5tupleIJiiiiEEENS1_10collective13CollectiveMmaINS1_34MainloopSm90TmaGmmaWarpSpecializedILi3ENS5_IJNS4_1CILi1EEESB_SB_EEENS1_35KernelTmaWarpSpecializedCooperativeEEENS5_IJNSA_ILi128EEESF_SF_EEENS_10bfloat16_tENS5_IJlSB_lEEESH_SI_NS4_8TiledMMAINS4_8MMA_AtomIJNS4_4SM904GMMA28MMA_64x128x16_F32BF16BF16_SSILNSM_5MajorE0ELSO_0ELNSM_7ScaleInE1ELSP_1EEEEEENS4_6LayoutINS5_IJNSA_ILi2EEESB_SB_EEENS5_IJSB_NSA_ILi0EEESV_EEEEENS5_IJNS4_10UnderscoreESY_SY_EEEEENS4_13SM90_TMA_LOADENS4_14ComposedLayoutINS4_7SwizzleILi3ELi4ELi3EEENS4_18smem_ptr_flag_bitsILi16EEENSS_INS5_IJNSA_ILi8EEENSA_ILi64EEEEEENS5_IJS18_SB_EEEEEEEvNS4_8identityES11_S1C_vS1D_EENS_8epilogue10collective6detail29Sm90TmaWarpSpecializedAdapterINS1G_15DefaultEpilogueISH_SI_SI_NS1F_6thread17LinearCombinationISH_Li1EffLNS1K_9ScaleType4KindE0ELNS_15FloatRoundStyleE2ESH_EENS1_15EpilogueDefaultEEEEEvvEEEEvNT_6ParamsE)
        /*0008*/ 	.word	0x000000a8


	//----- nvinfo : EIATTR_FRAME_SIZE
	.align		4
.L_15:
        /*000c*/ 	.byte	0x04, 0x11
        /*000e*/ 	.short	(.L_17 - .L_16)
	.align		4
.L_16:
        /*0010*/ 	.word	index@(_ZN7cutlass13device_kernelINS_4gemm6kernel13GemmUniversalIN4cute5tupleIJiiiiEEENS1_10collective13CollectiveMmaINS1_34MainloopSm90TmaGmmaWarpSpecializedILi3ENS5_IJNS4_1CILi1EEESB_SB_EEENS1_35KernelTmaWarpSpecializedCooperativeEEENS5_IJNSA_ILi128EEESF_SF_EEENS_10bfloat16_tENS5_IJlSB_lEEESH_SI_NS4_8TiledMMAINS4_8MMA_AtomIJNS4_4SM904GMMA28MMA_64x128x16_F32BF16BF16_SSILNSM_5MajorE0ELSO_0ELNSM_7ScaleInE1ELSP_1EEEEEENS4_6LayoutINS5_IJNSA_ILi2EEESB_SB_EEENS5_IJSB_NSA_ILi0EEESV_EEEEENS5_IJNS4_10UnderscoreESY_SY_EEEEENS4_13SM90_TMA_LOADENS4_14ComposedLayoutINS4_7SwizzleILi3ELi4ELi3EEENS4_18smem_ptr_flag_bitsILi16EEENSS_INS5_IJNSA_ILi8EEENSA_ILi64EEEEEENS5_IJS18_SB_EEEEEEEvNS4_8identityES11_S1C_vS1D_EENS_8epilogue10collective6detail29Sm90TmaWarpSpecializedAdapterINS1G_15DefaultEpilogueISH_SI_SI_NS1F_6thread17LinearCombinationISH_Li1EffLNS1K_9ScaleType4KindE0ELNS_15FloatRoundStyleE2ESH_EENS1_15EpilogueDefaultEEEEEvvEEEEvNT_6ParamsE)
        /*0014*/ 	.word	0x00000000


	//----- nvinfo : EIATTR_MIN_STACK_SIZE
	.align		4
.L_17:
        /*0018*/ 	.byte	0x04, 0x12
        /*001a*/ 	.short	(.L_19 - .L_18)
	.align		4
.L_18:
        /*001c*/ 	.word	index@(_ZN7cutlass13device_kernelINS_4gemm6kernel13GemmUniversalIN4cute5tupleIJiiiiEEENS1_10collective13CollectiveMmaINS1_34MainloopSm90TmaGmmaWarpSpecializedILi3ENS5_IJNS4_1CILi1EEESB_SB_EEENS1_35KernelTmaWarpSpecializedCooperativeEEENS5_IJNSA_ILi128EEESF_SF_EEENS_10bfloat16_tENS5_IJlSB_lEEESH_SI_NS4_8TiledMMAINS4_8MMA_AtomIJNS4_4SM904GMMA28MMA_64x128x16_F32BF16BF16_SSILNSM_5MajorE0ELSO_0ELNSM_7ScaleInE1ELSP_1EEEEEENS4_6LayoutINS5_IJNSA_ILi2EEESB_SB_EEENS5_IJSB_NSA_ILi0EEESV_EEEEENS5_IJNS4_10UnderscoreESY_SY_EEEEENS4_13SM90_TMA_LOADENS4_14ComposedLayoutINS4_7SwizzleILi3ELi4ELi3EEENS4_18smem_ptr_flag_bitsILi16EEENSS_INS5_IJNSA_ILi8EEENSA_ILi64EEEEEENS5_IJS18_SB_EEEEEEEvNS4_8identityES11_S1C_vS1D_EENS_8epilogue10collective6detail29Sm90TmaWarpSpecializedAdapterINS1G_15DefaultEpilogueISH_SI_SI_NS1F_6thread17LinearCombinationISH_Li1EffLNS1K_9ScaleType4KindE0ELNS_15FloatRoundStyleE2ESH_EENS1_15EpilogueDefaultEEEEEvvEEEEvNT_6ParamsE)
        /*0020*/ 	.word	0x00000000
.L_19:


//--------------------- .nv.compat                --------------------------
	.section	.nv.compat,"",@"SHT_CUDA_COMPAT_INFO"
	.align	4
        /*0000*/ 	.byte	0x02, 0x09, 0x01, 0x00, 0x02, 0x02, 0x04, 0x00, 0x02, 0x05, 0x05, 0x00, 0x03, 0x07, 0x01, 0x01
        /*0010*/ 	.byte	0x02, 0x03, 0x01, 0x00, 0x02, 0x06, 0x01, 0x00, 0x04, 0x0b, 0x08, 0x00, 0x00, 0x00, 0x00, 0x00
        /*0020*/ 	.byte	0x00, 0x00, 0x00, 0x00


//--------------------- .nv.info._ZN7cutlass13device_kernelINS_4gemm6kernel13GemmUniversalIN4cute5tupleIJiiiiEEENS1_10collective13CollectiveMmaINS1_34MainloopSm90TmaGmmaWarpSpecializedILi3ENS5_IJNS4_1CILi1EEESB_SB_EEENS1_35KernelTmaWarpSpecializedCooperativeEEENS5_IJNSA_ILi128EEESF_SF_EEENS_10bfloat16_tENS5_IJlSB_lEEESH_SI_NS4_8TiledMMAINS4_8MMA_AtomIJNS4_4SM904GMMA28MMA_64x128x16_F32BF16BF16_SSILNSM_5MajorE0ELSO_0ELNSM_7ScaleInE1ELSP_1EEEEEENS4_6LayoutINS5_IJNSA_ILi2EEESB_SB_EEENS5_IJSB_NSA_ILi0EEESV_EEEEENS5_IJNS4_10UnderscoreESY_SY_EEEEENS4_13SM90_TMA_LOADENS4_14ComposedLayoutINS4_7SwizzleILi3ELi4ELi3EEENS4_18smem_ptr_flag_bitsILi16EEENSS_INS5_IJNSA_ILi8EEENSA_ILi64EEEEEENS5_IJS18_SB_EEEEEEEvNS4_8identityES11_S1C_vS1D_EENS_8epilogue10collective6detail29Sm90TmaWarpSpecializedAdapterINS1G_15DefaultEpilogueISH_SI_SI_NS1F_6thread17LinearCombinationISH_Li1EffLNS1K_9ScaleType4KindE0ELNS_15FloatRoundStyleE2ESH_EENS1_15EpilogueDefaultEEEEEvvEEEEvNT_6ParamsE --------------------------
	.section	.nv.info._ZN7cutlass13device_kernelINS_4gemm6kernel13GemmUniversalIN4cute5tupleIJiiiiEEENS1_10collective13CollectiveMmaINS1_34MainloopSm90TmaGmmaWarpSpecializedILi3ENS5_IJNS4_1CILi1EEESB_SB_EEENS1_35KernelTmaWarpSpecializedCooperativeEEENS5_IJNSA_ILi128EEESF_SF_EEENS_10bfloat16_tENS5_IJlSB_lEEESH_SI_NS4_8TiledMMAINS4_8MMA_AtomIJNS4_4SM904GMMA28MMA_64x128x16_F32BF16BF16_SSILNSM_5MajorE0ELSO_0ELNSM_7ScaleInE1ELSP_1EEEEEENS4_6LayoutINS5_IJNSA_ILi2EEESB_SB_EEENS5_IJSB_NSA_ILi0EEESV_EEEEENS5_IJNS4_10UnderscoreESY_SY_EEEEENS4_13SM90_TMA_LOADENS4_14ComposedLayoutINS4_7SwizzleILi3ELi4ELi3EEENS4_18smem_ptr_flag_bitsILi16EEENSS_INS5_IJNSA_ILi8EEENSA_ILi64EEEEEENS5_IJS18_SB_EEEEEEEvNS4_8identityES11_S1C_vS1D_EENS_8epilogue10collective6detail29Sm90TmaWarpSpecializedAdapterINS1G_15DefaultEpilogueISH_SI_SI_NS1F_6thread17LinearCombinationISH_Li1EffLNS1K_9ScaleType4KindE0ELNS_15FloatRoundStyleE2ESH_EENS1_15EpilogueDefaultEEEEEvvEEEEvNT_6ParamsE,"",@"SHT_CUDA_INFO"
	.sectionflags	@""
	.align	4


	//----- nvinfo : EIATTR_CUDA_API_VERSION
	.align		4
        /*0000*/ 	.byte	0x04, 0x37
        /*0002*/ 	.short	(.L_21 - .L_20)
.L_20:
        /*0004*/ 	.word	0x00000082


	//----- nvinfo : EIATTR_KPARAM_INFO
	.align		4
.L_21:
        /*0008*/ 	.byte	0x04, 0x17
        /*000a*/ 	.short	(.L_23 - .L_22)
.L_22:
        /*000c*/ 	.word	0x00000000
        /*0010*/ 	.short	0x0000
        /*0012*/ 	.short	0x0070
        /*0014*/ 	.byte	0x00, 0xf0, 0x01, 0x10


	//----- nvinfo : EIATTR_SPARSE_MMA_MASK
	.align		4
.L_23:
        /*0018*/ 	.byte	0x03, 0x50
        /*001a*/ 	.short	0x0000


	//----- nvinfo : EIATTR_MAXREG_COUNT
	.align		4
        /*001c*/ 	.byte	0x03, 0x1b
        /*001e*/ 	.short	0x00a8


	//----- nvinfo : EIATTR_NUM_BARRIERS
	.align		4
        /*0020*/ 	.byte	0x02, 0x4c
        /*0022*/ 	.byte	0x01
	.zero		1


	//----- nvinfo : EIATTR_EXTERNS
	.align		4
        /*0024*/ 	.byte	0x04, 0x0f
        /*0026*/ 	.short	(.L_25 - .L_24)


	//   ....[0]....
	.align		4
.L_24:
        /*0028*/ 	.word	index@(__assertfail)


	//----- nvinfo : EIATTR_MERCURY_ISA_VERSION
	.align		4
.L_25:
        /*002c*/ 	.byte	0x03, 0x5f
        /*002e*/ 	.short	0x0101


	//----- nvinfo : EIATTR_INT_WARP_WIDE_INSTR_OFFSETS
	.align		4
        /*0030*/ 	.byte	0x04, 0x31
        /*0032*/ 	.short	(.L_27 - .L_26)


	//   ....[0]....
.L_26:
        /*0034*/ 	.word	0x000003d0


	//   ....[1]....
        /*0038*/ 	.word	0x000003e0


	//   ....[2]....
        /*003c*/ 	.word	0x000004a0


	//----- nvinfo : EIATTR_COOP_GROUP_MASK_REGIDS
	.align		4
.L_27:
        /*0040*/ 	.byte	0x04, 0x29
        /*0042*/ 	.short	(.L_29 - .L_28)


	//   ....[0]....
.L_28:
        /*0044*/ 	.word	0xffffffff


	//   ....[1]....
        /*0048*/ 	.word	0xffffffff


	//   ....[2]....
        /*004c*/ 	.word	0xffffffff


	//   ....[3]....
        /*0050*/ 	.word	0xffffffff


	//   ....[4]....
        /*0054*/ 	.word	0xffffffff


	//----- nvinfo : EIATTR_COOP_GROUP_INSTR_OFFSETS
	.align		4
.L_29:
        /*0058*/ 	.byte	0x04, 0x28
        /*005a*/ 	.short	(.L_31 - .L_30)


	//   ....[0]....
.L_30:
        /*005c*/ 	.word	0x00000060


	//   ....[1]....
        /*0060*/ 	.word	0x00000070


	//   ....[2]....
        /*0064*/ 	.word	0x00000130


	//   ....[3]....
        /*0068*/ 	.word	0x000002a0


	//   ....[4]....
        /*006c*/ 	.word	0x000011a0


	//----- nvinfo : EIATTR_REG_RECONFIG
	.align		4
.L_31:
        /*0070*/ 	.byte	0x01, 0x54
	.zero		2


	//----- nvinfo : EIATTR_SYSCALL_OFFSETS
	.align		4
        /*0074*/ 	.byte	0x04, 0x46
        /*0076*/ 	.short	(.L_33 - .L_32)


	//   ....[0]....
.L_32:
        /*0078*/ 	.word	0x00001390


	//----- nvinfo : EIATTR_MBARRIER_INSTR_OFFSETS
	.align		4
.L_33:
        /*007c*/ 	.byte	0x04, 0x39
        /*007e*/ 	.short	(.L_35 - .L_34)


	//   ....[0]....
.L_34:
        /*0080*/ 	.word	0x00000230
        /*0084*/ 	.word	0x000000ff
        /*0088*/ 	.word	0x00000000
        /*008c*/ 	.short	0x0100
        /*008e*/ 	.byte	0x08
	.zero		1


	//   ....[1]....
        /*0090*/ 	.word	0x00000240
        /*0094*/ 	.word	0x000000ff
        /*0098*/ 	.word	0x00000018
        /*009c*/ 	.short	0x0100
        /*009e*/ 	.byte	0x08
	.zero		1


	//   ....[2]....
        /*00a0*/ 	.word	0x00000250
        /*00a4*/ 	.word	0x000000ff
        /*00a8*/ 	.word	0x00000008
        /*00ac*/ 	.short	0x0100
        /*00ae*/ 	.byte	0x08
	.zero		1


	//   ....[3]....
        /*00b0*/ 	.word	0x00000260
        /*00b4*/ 	.word	0x000000ff
        /*00b8*/ 	.word	0x00000020
        /*00bc*/ 	.short	0x0100
        /*00be*/ 	.byte	0x08
	.zero		1


	//   ....[4]....
        /*00c0*/ 	.word	0x00000270
        /*00c4*/ 	.word	0x000000ff
        /*00c8*/ 	.word	0x00000010
        /*00cc*/ 	.short	0x0100
        /*00ce*/ 	.byte	0x08
	.zero		1


	//   ....[5]....
        /*00d0*/ 	.word	0x00000280
        /*00d4*/ 	.word	0x000000ff
        /*00d8*/ 	.word	0x00000028
        /*00dc*/ 	.short	0x0100
        /*00de*/ 	.byte	0x08
	.zero		1


	//   ....[6]....
        /*00e0*/ 	.word	0x00000520
        /*00e4*/ 	.word	0x000000ff
        /*00e8*/ 	.word	0x00000040
        /*00ec*/ 	.short	0x0100
        /*00ee*/ 	.byte	0x08
	.zero		1


	//   ....[7]....
        /*00f0*/ 	.word	0x000005a0
        /*00f4*/ 	.word	0x000000ff
        /*00f8*/ 	.word	0x00000048
        /*00fc*/ 	.short	0x0100
        /*00fe*/ 	.byte	0x08
	.zero		1


	//   ....[8]....
        /*0100*/ 	.word	0x00001410
        /*0104*/ 	.word	0x00000003
        /*0108*/ 	.word	0x00000000
        /*010c*/ 	.short	0x010a
        /*010e*/ 	.byte	0x3f
	.zero		1


	//   ....[9]....
        /*0110*/ 	.word	0x00001470
        /*0114*/ 	.word	0x00000003
        /*0118*/ 	.word	0x00000000
        /*011c*/ 	.short	0x010a
        /*011e*/ 	.byte	0x3f
	.zero		1


	//   ....[10]....
        /*0120*/ 	.word	0x00001980
        /*0124*/ 	.word	0x000000ff
        /*0128*/ 	.word	0x00000000
        /*012c*/ 	.short	0x010a
        /*012e*/ 	.byte	0x08
	.zero		1


	//   ....[11]....
        /*0130*/ 	.word	0x000019c0
        /*0134*/ 	.word	0x000000ff
        /*0138*/ 	.word	0x00000000
        /*013c*/ 	.short	0x010a
        /*013e*/ 	.byte	0x08
	.zero		1


	//   ....[12]....
        /*0140*/ 	.word	0x00001de0
        /*0144*/ 	.word	0x000000ff
        /*0148*/ 	.word	0x00000000
        /*014c*/ 	.short	0x0101
        /*014e*/ 	.byte	0x07
	.zero		1


	//   ....[13]....
        /*0150*/ 	.word	0x00001fc0
        /*0154*/ 	.word	0x000000ff
        /*0158*/ 	.word	0x00000000
        /*015c*/ 	.short	0x0101
        /*015e*/ 	.byte	0x06
	.zero		1


	//   ....[14]....
        /*0160*/ 	.word	0x00007180
        /*0164*/ 	.word	0x0000000e
        /*0168*/ 	.word	0x00000018
        /*016c*/ 	.short	0x010a
        /*016e*/ 	.byte	0x3f
	.zero		1


	//   ....[15]....
        /*0170*/ 	.word	0x000075b0
        /*0174*/ 	.word	0x00000006
        /*0178*/ 	.word	0x00000048
        /*017c*/ 	.short	0x0101
        /*017e*/ 	.byte	0x3f
	.zero		1


	//   ....[16]....
        /*0180*/ 	.word	0x00007cd0
        /*0184*/ 	.word	0x00000007
        /*0188*/ 	.word	0x00000000
        /*018c*/ 	.short	0x010a
        /*018e*/ 	.byte	0x3f
	.zero		1


	//   ....[17]....
        /*0190*/ 	.word	0x00007d50
        /*0194*/ 	.word	0x00000009
        /*0198*/ 	.word	0x00000000
        /*019c*/ 	.short	0x010a
        /*019e*/ 	.byte	0x3f
	.zero		1


	//   ....[18]....
        /*01a0*/ 	.word	0x00007de0
        /*01a4*/ 	.word	0x00000003
        /*01a8*/ 	.word	0x00000000
        /*01ac*/ 	.short	0x010a
        /*01ae*/ 	.byte	0x3f
	.zero		1


	//   ....[19]....
        /*01b0*/ 	.word	0x00007e40
        /*01b4*/ 	.word	0x00000003
        /*01b8*/ 	.word	0x00000000
        /*01bc*/ 	.short	0x010a
        /*01be*/ 	.byte	0x3f
	.zero		1


	//   ....[20]....
        /*01c0*/ 	.word	0x00007ea0
        /*01c4*/ 	.word	0x00000004
        /*01c8*/ 	.word	0x00000000
        /*01cc*/ 	.short	0x010a
        /*01ce*/ 	.byte	0x3f
	.zero		1


	//   ....[21]....
        /*01d0*/ 	.word	0x00007f70
        /*01d4*/ 	.word	0x0000000e
        /*01d8*/ 	.word	0x00000018
        /*01dc*/ 	.short	0x010a
        /*01de*/ 	.byte	0x3f
	.zero		1


	//   ....[22]....
        /*01e0*/ 	.word	0x00008040
        /*01e4*/ 	.word	0x00000007
        /*01e8*/ 	.word	0x00000000
        /*01ec*/ 	.short	0x010a
        /*01ee*/ 	.byte	0x3f
	.zero		1


	//   ....[23]....
        /*01f0*/ 	.word	0x00008090
        /*01f4*/ 	.word	0x00000009
        /*01f8*/ 	.word	0x00000000
        /*01fc*/ 	.short	0x010a
        /*01fe*/ 	.byte	0x3f
	.zero		1


	//----- nvinfo : EIATTR_NUM_MBARRIERS
	.align		4
.L_35:
        /*0200*/ 	.byte	0x03, 0x38
        /*0202*/ 	.short	0x0008


	//----- nvinfo : EIATTR_EXIT_INSTR_OFFSETS
	.align		4
        /*0204*/ 	.byte	0x04, 0x1c
        /*0206*/ 	.short	(.L_37 - .L_36)


	//   ....[0]....
.L_36:
        /*0208*/ 	.word	0x00000640


	//   ....[1]....
        /*020c*/ 	.word	0x00000f00


	//   ....[2]....
        /*0210*/ 	.word	0x00006860


	//   ....[3]....
        /*0214*/ 	.word	0x00006e90


	//   ....[4]....
        /*0218*/ 	.word	0x00007e30


	//----- nvinfo : EIATTR_MAX_THREADS
	.align		4
.L_37:
        /*021c*/ 	.byte	0x04, 0x05
        /*021e*/ 	.short	(.L_39 - .L_38)
.L_38:
        /*0220*/ 	.word	0x00000180
        /*0224*/ 	.word	0x00000001
        /*0228*/ 	.word	0x00000001


	//----- nvinfo : EIATTR_CRS_STACK_SIZE
	.align		4
.L_39:
        /*022c*/ 	.byte	0x04, 0x1e
        /*022e*/ 	.short	(.L_41 - .L_40)
.L_40:
        /*0230*/ 	.word	0x00000000


	//----- nvinfo : EIATTR_CBANK_PARAM_SIZE
	.align		4
.L_41:
        /*0234*/ 	.byte	0x03, 0x19
        /*0236*/ 	.short	0x0470


	//----- nvinfo : EIATTR_PARAM_CBANK
	.align		4
        /*0238*/ 	.byte	0x04, 0x0a
        /*023a*/ 	.short	(.L_43 - .L_42)
	.align		4
.L_42:
        /*023c*/ 	.word	index@(.nv.constant0._ZN7cutlass13device_kernelINS_4gemm6kernel13GemmUniversalIN4cute5tupleIJiiiiEEENS1_10collective13CollectiveMmaINS1_34MainloopSm90TmaGmmaWarpSpecializedILi3ENS5_IJNS4_1CILi1EEESB_SB_EEENS1_35KernelTmaWarpSpecializedCooperativeEEENS5_IJNSA_ILi128EEESF_SF_EEENS_10bfloat16_tENS5_IJlSB_lEEESH_SI_NS4_8TiledMMAINS4_8MMA_AtomIJNS4_4SM904GMMA28MMA_64x128x16_F32BF16BF16_SSILNSM_5MajorE0ELSO_0ELNSM_7ScaleInE1ELSP_1EEEEEENS4_6LayoutINS5_IJNSA_ILi2EEESB_SB_EEENS5_IJSB_NSA_ILi0EEESV_EEEEENS5_IJNS4_10UnderscoreESY_SY_EEEEENS4_13SM90_TMA_LOADENS4_14ComposedLayoutINS4_7SwizzleILi3ELi4ELi3EEENS4_18smem_ptr_flag_bitsILi16EEENSS_INS5_IJNSA_ILi8EEENSA_ILi64EEEEEENS5_IJS18_SB_EEEEEEEvNS4_8identityES11_S1C_vS1D_EENS_8epilogue10collective6detail29Sm90TmaWarpSpecializedAdapterINS1G_15DefaultEpilogueISH_SI_SI_NS1F_6thread17LinearCombinationISH_Li1EffLNS1K_9ScaleType4KindE0ELNS_15FloatRoundStyleE2ESH_EENS1_15EpilogueDefaultEEEEEvvEEEEvNT_6ParamsE)
        /*0240*/ 	.short	0x0210
        /*0242*/ 	.short	0x0470


	//----- nvinfo : EIATTR_SW_WAR
	.align		4
.L_43:
        /*0244*/ 	.byte	0x04, 0x36
        /*0246*/ 	.short	(.L_45 - .L_44)
.L_44:
        /*0248*/ 	.word	0x00000008
.L_45:


//--------------------- .nv.callgraph             --------------------------
	.section	.nv.callgraph,"",@"SHT_CUDA_CALLGRAPH"
	.align	4
	.sectionentsize	8
	.align		4
        /*0000*/ 	.word	0x00000000
	.align		4
        /*0004*/ 	.word	0xffffffff
	.align		4
        /*0008*/ 	.word	index@(_ZN7cutlass13device_kernelINS_4gemm6kernel13GemmUniversalIN4cute5tupleIJiiiiEEENS1_10collective13CollectiveMmaINS1_34MainloopSm90TmaGmmaWarpSpecializedILi3ENS5_IJNS4_1CILi1EEESB_SB_EEENS1_35KernelTmaWarpSpecializedCooperativeEEENS5_IJNSA_ILi128EEESF_SF_EEENS_10bfloat16_tENS5_IJlSB_lEEESH_SI_NS4_8TiledMMAINS4_8MMA_AtomIJNS4_4SM904GMMA28MMA_64x128x16_F32BF16BF16_SSILNSM_5MajorE0ELSO_0ELNSM_7ScaleInE1ELSP_1EEEEEENS4_6LayoutINS5_IJNSA_ILi2EEESB_SB_EEENS5_IJSB_NSA_ILi0EEESV_EEEEENS5_IJNS4_10UnderscoreESY_SY_EEEEENS4_13SM90_TMA_LOADENS4_14ComposedLayoutINS4_7SwizzleILi3ELi4ELi3EEENS4_18smem_ptr_flag_bitsILi16EEENSS_INS5_IJNSA_ILi8EEENSA_ILi64EEEEEENS5_IJS18_SB_EEEEEEEvNS4_8identityES11_S1C_vS1D_EENS_8epilogue10collective6detail29Sm90TmaWarpSpecializedAdapterINS1G_15DefaultEpilogueISH_SI_SI_NS1F_6thread17LinearCombinationISH_Li1EffLNS1K_9ScaleType4KindE0ELNS_15FloatRoundStyleE2ESH_EENS1_15EpilogueDefaultEEEEEvvEEEEvNT_6ParamsE)
	.align		4
        /*000c*/ 	.word	index@(__assertfail)
	.align		4
        /*0010*/ 	.word	0x00000000
	.align		4
        /*0014*/ 	.word	0xfffffffe
	.align		4
        /*0018*/ 	.word	0x00000000
	.align		4
        /*001c*/ 	.word	0xfffffffd
	.align		4
        /*0020*/ 	.word	0x00000000
	.align		4
        /*0024*/ 	.word	0xfffffffc


//--------------------- .nv.constant4             --------------------------
	.section	.nv.constant4,"a",@progbits
	.align	8
	.align		8
.nv.constant4:
        /*0000*/ 	.dword	__assertfail
	.align		8
        /*0008*/ 	.dword	__unnamed_1
	.align		8
        /*0010*/ 	.dword	_ZN40_INTERNAL_1610ebaa_4_k_cu_c0f434ef_234104cuda3std3__45__cpo5beginE
	.align		8
        /*0018*/ 	.dword	_ZN40_INTERNAL_1610ebaa_4_k_cu_c0f434ef_234104cuda3std3__45__cpo3endE
	.align		8
        /*0020*/ 	.dword	_ZN40_INTERNAL_1610ebaa_4_k_cu_c0f434ef_234104cuda3std3__45__cpo6cbeginE
	.align		8
        /*0028*/ 	.dword	_ZN40_INTERNAL_1610ebaa_4_k_cu_c0f434ef_234104cuda3std3__45__cpo4cendE
	.align		8
        /*0030*/ 	.dword	_ZN40_INTERNAL_1610ebaa_4_k_cu_c0f434ef_234104cuda3std3__442_GLOBAL__N__1610ebaa_4_k_cu_c0f434ef_234106ignoreE
	.align		8
        /*0038*/ 	.dword	_ZN40_INTERNAL_1610ebaa_4_k_cu_c0f434ef_234104cuda3std3__419piecewise_constructE
	.align		8
        /*0040*/ 	.dword	_ZN40_INTERNAL_1610ebaa_4_k_cu_c0f434ef_234104cuda3std3__48in_placeE
	.align		8
        /*0048*/ 	.dword	_ZN40_INTERNAL_1610ebaa_4_k_cu_c0f434ef_234104cuda3std6ranges3__45__cpo4swapE
	.align		8
        /*0050*/ 	.dword	_ZN40_INTERNAL_1610ebaa_4_k_cu_c0f434ef_234104cuda3std6ranges3__45__cpo9iter_moveE
	.align		8
        /*0058*/ 	.dword	_ZN40_INTERNAL_1610ebaa_4_k_cu_c0f434ef_234104cute7productE
	.align		8
        /*0060*/ 	.dword	_ZN40_INTERNAL_1610ebaa_4_k_cu_c0f434ef_234104cute1_E
	.align		8
        /*0068*/ 	.dword	$str$22
	.align		8
        /*0070*/ 	.dword	$str$23


//--------------------- .text._ZN7cutlass13device_kernelINS_4gemm6kernel13GemmUniversalIN4cute5tupleIJiiiiEEENS1_10collective13CollectiveMmaINS1_34MainloopSm90TmaGmmaWarpSpecializedILi3ENS5_IJNS4_1CILi1EEESB_SB_EEENS1_35KernelTmaWarpSpecializedCooperativeEEENS5_IJNSA_ILi128EEESF_SF_EEENS_10bfloat16_tENS5_IJlSB_lEEESH_SI_NS4_8TiledMMAINS4_8MMA_AtomIJNS4_4SM904GMMA28MMA_64x128x16_F32BF16BF16_SSILNSM_5MajorE0ELSO_0ELNSM_7ScaleInE1ELSP_1EEEEEENS4_6LayoutINS5_IJNSA_ILi2EEESB_SB_EEENS5_IJSB_NSA_ILi0EEESV_EEEEENS5_IJNS4_10UnderscoreESY_SY_EEEEENS4_13SM90_TMA_LOADENS4_14ComposedLayoutINS4_7SwizzleILi3ELi4ELi3EEENS4_18smem_ptr_flag_bitsILi16EEENSS_INS5_IJNSA_ILi8EEENSA_ILi64EEEEEENS5_IJS18_SB_EEEEEEEvNS4_8identityES11_S1C_vS1D_EENS_8epilogue10collective6detail29Sm90TmaWarpSpecializedAdapterINS1G_15DefaultEpilogueISH_SI_SI_NS1F_6thread17LinearCombinationISH_Li1EffLNS1K_9ScaleType4KindE0ELNS_15FloatRoundStyleE2ESH_EENS1_15EpilogueDefaultEEEEEvvEEEEvNT_6ParamsE --------------------------
	.section	.text._ZN7cutlass13device_kernelINS_4gemm6kernel13GemmUniversalIN4cute5tupleIJiiiiEEENS1_10collective13CollectiveMmaINS1_34MainloopSm90TmaGmmaWarpSpecializedILi3ENS5_IJNS4_1CILi1EEESB_SB_EEENS1_35KernelTmaWarpSpecializedCooperativeEEENS5_IJNSA_ILi128EEESF_SF_EEENS_10bfloat16_tENS5_IJlSB_lEEESH_SI_NS4_8TiledMMAINS4_8MMA_AtomIJNS4_4SM904GMMA28MMA_64x128x16_F32BF16BF16_SSILNSM_5MajorE0ELSO_0ELNSM_7ScaleInE1ELSP_1EEEEEENS4_6LayoutINS5_IJNSA_ILi2EEESB_SB_EEENS5_IJSB_NSA_ILi0EEESV_EEEEENS5_IJNS4_10UnderscoreESY_SY_EEEEENS4_13SM90_TMA_LOADENS4_14ComposedLayoutINS4_7SwizzleILi3ELi4ELi3EEENS4_18smem_ptr_flag_bitsILi16EEENSS_INS5_IJNSA_ILi8EEENSA_ILi64EEEEEENS5_IJS18_SB_EEEEEEEvNS4_8identityES11_S1C_vS1D_EENS_8epilogue10collective6detail29Sm90TmaWarpSpecializedAdapterINS1G_15DefaultEpilogueISH_SI_SI_NS1F_6thread17LinearCombinationISH_Li1EffLNS1K_9ScaleType4KindE0ELNS_15FloatRoundStyleE2ESH_EENS1_15EpilogueDefaultEEEEEvvEEEEvNT_6ParamsE,"ax",@progbits
	.align	128
.text._ZN7cutlass13device_kernelINS_4gemm6kernel13GemmUniversalIN4cute5tupleIJiiiiEEENS1_10collective13CollectiveMmaINS1_34MainloopSm90TmaGmmaWarpSpecializedILi3ENS5_IJNS4_1CILi1EEESB_SB_EEENS1_35KernelTmaWarpSpecializedCooperativeEEENS5_IJNSA_ILi128EEESF_SF_EEENS_10bfloat16_tENS5_IJlSB_lEEESH_SI_NS4_8TiledMMAINS4_8MMA_AtomIJNS4_4SM904GMMA28MMA_64x128x16_F32BF16BF16_SSILNSM_5MajorE0ELSO_0ELNSM_7ScaleInE1ELSP_1EEEEEENS4_6LayoutINS5_IJNSA_ILi2EEESB_SB_EEENS5_IJSB_NSA_ILi0EEESV_EEEEENS5_IJNS4_10UnderscoreESY_SY_EEEEENS4_13SM90_TMA_LOADENS4_14ComposedLayoutINS4_7SwizzleILi3ELi4ELi3EEENS4_18smem_ptr_flag_bitsILi16EEENSS_INS5_IJNSA_ILi8EEENSA_ILi64EEEEEENS5_IJS18_SB_EEEEEEEvNS4_8identityES11_S1C_vS1D_EENS_8epilogue10collective6detail29Sm90TmaWarpSpecializedAdapterINS1G_15DefaultEpilogueISH_SI_SI_NS1F_6thread17LinearCombinationISH_Li1EffLNS1K_9ScaleType4KindE0ELNS_15FloatRoundStyleE2ESH_EENS1_15EpilogueDefaultEEEEEvvEEEEvNT_6ParamsE:
        .type           _ZN7cutlass13device_kernelINS_4gemm6kernel13GemmUniversalIN4cute5tupleIJiiiiEEENS1_10collective13CollectiveMmaINS1_34MainloopSm90TmaGmmaWarpSpecializedILi3ENS5_IJNS4_1CILi1EEESB_SB_EEENS1_35KernelTmaWarpSpecializedCooperativeEEENS5_IJNSA_ILi128EEESF_SF_EEENS_10bfloat16_tENS5_IJlSB_lEEESH_SI_NS4_8TiledMMAINS4_8MMA_AtomIJNS4_4SM904GMMA28MMA_64x128x16_F32BF16BF16_SSILNSM_5MajorE0ELSO_0ELNSM_7ScaleInE1ELSP_1EEEEEENS4_6LayoutINS5_IJNSA_ILi2EEESB_SB_EEENS5_IJSB_NSA_ILi0EEESV_EEEEENS5_IJNS4_10UnderscoreESY_SY_EEEEENS4_13SM90_TMA_LOADENS4_14ComposedLayoutINS4_7SwizzleILi3ELi4ELi3EEENS4_18smem_ptr_flag_bitsILi16EEENSS_INS5_IJNSA_ILi8EEENSA_ILi64EEEEEENS5_IJS18_SB_EEEEEEEvNS4_8identityES11_S1C_vS1D_EENS_8epilogue10collective6detail29Sm90TmaWarpSpecializedAdapterINS1G_15DefaultEpilogueISH_SI_SI_NS1F_6thread17LinearCombinationISH_Li1EffLNS1K_9ScaleType4KindE0ELNS_15FloatRoundStyleE2ESH_EENS1_15EpilogueDefaultEEEEEvvEEEEvNT_6ParamsE,@function
        .size           _ZN7cutlass13device_kernelINS_4gemm6kernel13GemmUniversalIN4cute5tupleIJiiiiEEENS1_10collective13CollectiveMmaINS1_34MainloopSm90TmaGmmaWarpSpecializedILi3ENS5_IJNS4_1CILi1EEESB_SB_EEENS1_35KernelTmaWarpSpecializedCooperativeEEENS5_IJNSA_ILi128EEESF_SF_EEENS_10bfloat16_tENS5_IJlSB_lEEESH_SI_NS4_8TiledMMAINS4_8MMA_AtomIJNS4_4SM904GMMA28MMA_64x128x16_F32BF16BF16_SSILNSM_5MajorE0ELSO_0ELNSM_7ScaleInE1ELSP_1EEEEEENS4_6LayoutINS5_IJNSA_ILi2EEESB_SB_EEENS5_IJSB_NSA_ILi0EEESV_EEEEENS5_IJNS4_10UnderscoreESY_SY_EEEEENS4_13SM90_TMA_LOADENS4_14ComposedLayoutINS4_7SwizzleILi3ELi4ELi3EEENS4_18smem_ptr_flag_bitsILi16EEENSS_INS5_IJNSA_ILi8EEENSA_ILi64EEEEEENS5_IJS18_SB_EEEEEEEvNS4_8identityES11_S1C_vS1D_EENS_8epilogue10collective6detail29Sm90TmaWarpSpecializedAdapterINS1G_15DefaultEpilogueISH_SI_SI_NS1F_6thread17LinearCombinationISH_Li1EffLNS1K_9ScaleType4KindE0ELNS_15FloatRoundStyleE2ESH_EENS1_15EpilogueDefaultEEEEEvvEEEEvNT_6ParamsE,(.L_x_192 - _ZN7cutlass13device_kernelINS_4gemm6kernel13GemmUniversalIN4cute5tupleIJiiiiEEENS1_10collective13CollectiveMmaINS1_34MainloopSm90TmaGmmaWarpSpecializedILi3ENS5_IJNS4_1CILi1EEESB_SB_EEENS1_35KernelTmaWarpSpecializedCooperativeEEENS5_IJNSA_ILi128EEESF_SF_EEENS_10bfloat16_tENS5_IJlSB_lEEESH_SI_NS4_8TiledMMAINS4_8MMA_AtomIJNS4_4SM904GMMA28MMA_64x128x16_F32BF16BF16_SSILNSM_5MajorE0ELSO_0ELNSM_7ScaleInE1ELSP_1EEEEEENS4_6LayoutINS5_IJNSA_ILi2EEESB_SB_EEENS5_IJSB_NSA_ILi0EEESV_EEEEENS5_IJNS4_10UnderscoreESY_SY_EEEEENS4_13SM90_TMA_LOADENS4_14ComposedLayoutINS4_7SwizzleILi3ELi4ELi3EEENS4_18smem_ptr_flag_bitsILi16EEENSS_INS5_IJNSA_ILi8EEENSA_ILi64EEEEEENS5_IJS18_SB_EEEEEEEvNS4_8identityES11_S1C_vS1D_EENS_8epilogue10collective6detail29Sm90TmaWarpSpecializedAdapterINS1G_15DefaultEpilogueISH_SI_SI_NS1F_6thread17LinearCombinationISH_Li1EffLNS1K_9ScaleType4KindE0ELNS_15FloatRoundStyleE2ESH_EENS1_15EpilogueDefaultEEEEEvvEEEEvNT_6ParamsE)
        .other          _ZN7cutlass13device_kernelINS_4gemm6kernel13GemmUniversalIN4cute5tupleIJiiiiEEENS1_10collective13CollectiveMmaINS1_34MainloopSm90TmaGmmaWarpSpecializedILi3ENS5_IJNS4_1CILi1EEESB_SB_EEENS1_35KernelTmaWarpSpecializedCooperativeEEENS5_IJNSA_ILi128EEESF_SF_EEENS_10bfloat16_tENS5_IJlSB_lEEESH_SI_NS4_8TiledMMAINS4_8MMA_AtomIJNS4_4SM904GMMA28MMA_64x128x16_F32BF16BF16_SSILNSM_5MajorE0ELSO_0ELNSM_7ScaleInE1ELSP_1EEEEEENS4_6LayoutINS5_IJNSA_ILi2EEESB_SB_EEENS5_IJSB_NSA_ILi0EEESV_EEEEENS5_IJNS4_10UnderscoreESY_SY_EEEEENS4_13SM90_TMA_LOADENS4_14ComposedLayoutINS4_7SwizzleILi3ELi4ELi3EEENS4_18smem_ptr_flag_bitsILi16EEENSS_INS5_IJNSA_ILi8EEENSA_ILi64EEEEEENS5_IJS18_SB_EEEEEEEvNS4_8identityES11_S1C_vS1D_EENS_8epilogue10collective6detail29Sm90TmaWarpSpecializedAdapterINS1G_15DefaultEpilogueISH_SI_SI_NS1F_6thread17LinearCombinationISH_Li1EffLNS1K_9ScaleType4KindE0ELNS_15FloatRoundStyleE2ESH_EENS1_15EpilogueDefaultEEEEEvvEEEEvNT_6ParamsE,@"STO_CUDA_ENTRY STV_DEFAULT"
_ZN7cutlass13device_kernelINS_4gemm6kernel13GemmUniversalIN4cute5tupleIJiiiiEEENS1_10collective13CollectiveMmaINS1_34MainloopSm90TmaGmmaWarpSpecializedILi3ENS5_IJNS4_1CILi1EEESB_SB_EEENS1_35KernelTmaWarpSpecializedCooperativeEEENS5_IJNSA_ILi128EEESF_SF_EEENS_10bfloat16_tENS5_IJlSB_lEEESH_SI_NS4_8TiledMMAINS4_8MMA_AtomIJNS4_4SM904GMMA28MMA_64x128x16_F32BF16BF16_SSILNSM_5MajorE0ELSO_0ELNSM_7ScaleInE1ELSP_1EEEEEENS4_6LayoutINS5_IJNSA_ILi2EEESB_SB_EEENS5_IJSB_NSA_ILi0EEESV_EEEEENS5_IJNS4_10UnderscoreESY_SY_EEEEENS4_13SM90_TMA_LOADENS4_14ComposedLayoutINS4_7SwizzleILi3ELi4ELi3EEENS4_18smem_ptr_flag_bitsILi16EEENSS_INS5_IJNSA_ILi8EEENSA_ILi64EEEEEENS5_IJS18_SB_EEEEEEEvNS4_8identityES11_S1C_vS1D_EENS_8epilogue10collective6detail29Sm90TmaWarpSpecializedAdapterINS1G_15DefaultEpilogueISH_SI_SI_NS1F_6thread17LinearCombinationISH_Li1EffLNS1K_9ScaleType4KindE0ELNS_15FloatRoundStyleE2ESH_EENS1_15EpilogueDefaultEEEEEvvEEEEvNT_6ParamsE:
[----:B------:R-:W0:Y:S01]  /*0000*/  LDC R1, c[0x0][0x28] ;  /* 0x00000a00ff017b82 */ /* 0x000e220000000800 */
[----:B------:R-:W1:Y:S01]  /*0010*/  S2R R3, SR_TID.X ;  /* 0x0000000000037919 */ /* 0x000e620000002100 */
[----:B------:R-:W-:Y:S01]  /*0020*/  ELECT P0, URZ, PT ;  /* 0x00000000003f782f */ /* 0x000fe20003800000 */
[----:B------:R-:W-:Y:S01]  /*0030*/  BSSY B0, `(.L_x_0) ;  /* 0x000000f000007945 */ /* 0x000fe20003800000 */
[--C-:B-1----:R-:W-:Y:S02]  /*0040*/  SHF.R.U32.HI R0, RZ, 0x5, R3.reuse ;  /* 0x00000005ff007819 */ /* 0x102fe40000011603 */
[----:B------:R-:W-:-:S03]  /*0050*/  SHF.R.U32.HI R14, RZ, 0x7, R3 ;  /* 0x00000007ff0e7819 */ /* 0x000fc60000011603 */
[----:B------:R-:W1:Y:S04]  /*0060*/  SHFL.IDX PT, R4, R0, RZ, 0x1f ;  /* 0x00001fff00047589 */ /* 0x000e6800000e0000 */
[----:B------:R2:W3:Y:S01]  /*0070*/  SHFL.IDX PT, R10, R14, RZ, 0x1f ;  /* 0x00001fff0e0a7589 */ /* 0x0004e200000e0000 */
[----:B-1----:R-:W-:-:S13]  /*0080*/  ISETP.NE.OR P0, PT, R4, RZ, !P0 ;  /* 0x000000ff0400720c */ /* 0x002fda0004705670 */
[----:B0-23--:R-:W-:Y:S05]  /*0090*/  @P0 BRA `(.L_x_1) ;  /* 0x0000000000200947 */ /* 0x00dfea0003800000 */
[----:B------:R-:W-:Y:S02]  /*00a0*/  ULDC.64 UR4, c[0x0][0x198] ;  /* 0x0000660000047ab9 */ /* 0x000fe40000000a00 */
[----:B------:R-:W-:Y:S02]  /*00b0*/  UIADD3 UR6, UP0, UR4, 0xf0, URZ ;  /* 0x000000f004067890 */ /* 0x000fe4000ff1e03f */
[----:B------:R-:W-:Y:S02]  /*00c0*/  UIADD3 UR4, UP1, UR4, 0x1f0, URZ ;  /* 0x000001f004047890 */ /* 0x000fe4000ff3e03f */
[----:B------:R-:W-:Y:S02]  /*00d0*/  UIADD3.X UR7, URZ, UR5, URZ, UP0, !UPT ;  /* 0x000000053f077290 */ /* 0x000fe400087fe43f */
[----:B------:R-:W-:-:S07]  /*00e0*/  UIADD3.X UR5, URZ, UR5, URZ, UP1, !UPT ;  /* 0x000000053f057290 */ /* 0x000fce0008ffe43f */
[----:B------:R0:W-:Y:S02]  /*00f0*/  UTMACCTL.PF [UR6] ;  /* 0x00000000060079b9 */ /* 0x0001e40008040000 */
[----:B------:R0:W-:Y:S02]  /*0100*/  UTMACCTL.PF [UR4] ;  /* 0x00000000040079b9 */ /* 0x0001e40008040000 */
[----:B0-----:R-:W-:Y:S01]  /*0110*/  NOP ;  /* 0x0000000000007918 */ /* 0x001fe20000000000 */
.L_x_1:
[----:B------:R-:W-:Y:S05]  /*0120*/  BSYNC B0 ;  /* 0x0000000000007941 */ /* 0x000fea0003800000 */
.L_x_0:
[----:B------:R-:W0:Y:S02]  /*0130*/  SHFL.IDX PT, R2, R0, RZ, 0x1f ;  /* 0x00001fff00027589 */ /* 0x000e2400000e0000 */
[----:B0-----:R-:W-:-:S13]  /*0140*/  ISETP.NE.AND P0, PT, R2, RZ, PT ;  /* 0x000000ff0200720c */ /* 0x001fda0003f05270 */
[----:B------:R-:W-:Y:S05]  /*0150*/  @P0 BRA `(.L_x_2) ;  /* 0x0000000000500947 */ /* 0x000fea0003800000 */
[----:B------:R-:W0:Y:S01]  /*0160*/  S2UR UR8, SR_CgaCtaId ;  /* 0x00000000000879c3 */ /* 0x000e220000008800 */
[----:B------:R-:W-:Y:S01]  /*0170*/  UMOV UR4, 0x400 ;  /* 0x0000040000047882 */ /* 0x000fe20000000000 */
[----:B------:R-:W-:Y:S01]  /*0180*/  UMOV UR5, 0x1 ;  /* 0x0000000100057882 */ /* 0x000fe20000000000 */
[----:B------:R-:W-:Y:S01]  /*0190*/  UMOV UR6, 0x100 ;  /* 0x0000010000067882 */ /* 0x000fe20000000000 */
[----:B------:R-:W-:Y:S01]  /*01a0*/  ELECT P0, URZ, PT ;  /* 0x00000000003f782f */ /* 0x000fe20003800000 */
[----:B------:R-:W-:-:S04]  /*01b0*/  UIADD3 UR6, -UR6, 0x100000, URZ ;  /* 0x0010000006067890 */ /* 0x000fc8000fffe13f */
[----:B------:R-:W-:Y:S02]  /*01c0*/  USHF.L.U32 UR7, UR6, 0xb, URZ ;  /* 0x0000000b06077899 */ /* 0x000fe4000800063f */
[----:B------:R-:W-:Y:S02]  /*01d0*/  USHF.L.U32 UR6, UR6, 0x1, URZ ;  /* 0x0000000106067899 */ /* 0x000fe4000800063f */
[----:B0-----:R-:W-:Y:S02]  /*01e0*/  ULEA UR8, UR8, UR4, 0x18 ;  /* 0x0000000408087291 */ /* 0x001fe4000f8ec03f */
[----:B------:R-:W-:-:S04]  /*01f0*/  UIADD3 UR4, -UR5, 0x100000, URZ ;  /* 0x0010000005047890 */ /* 0x000fc8000fffe13f */
[----:B------:R-:W-:Y:S02]  /*0200*/  USHF.L.U32 UR5, UR4, 0xb, URZ ;  /* 0x0000000b04057899 */ /* 0x000fe4000800063f */
[----:B------:R-:W-:Y:S01]  /*0210*/  USHF.L.U32 UR4, UR4, 0x1, URZ ;  /* 0x0000000104047899 */ /* 0x000fe2000800063f */
[----:B------:R-:W0:Y:S11]  /*0220*/  FENCE.VIEW.ASYNC.S ;  /* 0x00000000000073c6 */ /* 0x000e360000000000 */
[----:B0-----:R0:W1:Y:S01]  /*0230*/  SYNCS.EXCH.64 URZ, [UR8], UR4 ;  /* 0x00000004083f75b2 */ /* 0x0010620008000100 */
[----:B------:R0:W2:Y:S01]  /*0240*/  SYNCS.EXCH.64 URZ, [UR8+0x18], UR6 ;  /* 0x00001806083f75b2 */ /* 0x0000a20008000100 */
[----:B------:R0:W3:Y:S01]  /*0250*/  SYNCS.EXCH.64 URZ, [UR8+0x8], UR4 ;  /* 0x00000804083f75b2 */ /* 0x0000e20008000100 */
[----:B------:R0:W4:Y:S01]  /*0260*/  SYNCS.EXCH.64 URZ, [UR8+0x20], UR6 ;  /* 0x00002006083f75b2 */ /* 0x0001220008000100 */
[----:B------:R0:W0:Y:S01]  /*0270*/  SYNCS.EXCH.64 URZ, [UR8+0x10], UR4 ;  /* 0x00001004083f75b2 */ /* 0x0000220008000100 */
[----:B------:R0:W0:Y:S01]  /*0280*/  SYNCS.EXCH.64 URZ, [UR8+0x28], UR6 ;  /* 0x00002806083f75b2 */ /* 0x0000220008000100 */
[----:B------:R-:W-:Y:S01]  /*0290*/  NOP ;  /* 0x0000000000007918 */ /* 0x000fe20000000000 */
.L_x_2:
[----:B------:R-:W5:Y:S01]  /*02a0*/  SHFL.IDX PT, R0, R0, RZ, 0x1f ;  /* 0x00001fff00007589 */ /* 0x000f6200000e0000 */
[----:B------:R-:W-:Y:S01]  /*02b0*/  ELECT P0, URZ, PT ;  /* 0x00000000003f782f */ /* 0x000fe20003800000 */
[----:B------:R-:W1:Y:S01]  /*02c0*/  LDC R2, c[0x0][0x65c] ;  /* 0x00019700ff027b82 */ /* 0x000e620000000800 */
[----:B------:R-:W-:Y:S01]  /*02d0*/  SHF.R.S32.HI R7, RZ, 0x1f, R4 ;  /* 0x0000001fff077819 */ /* 0x000fe20000011404 */
[----:B------:R-:W2:Y:S01]  /*02e0*/  S2R R5, SR_CTAID.Y ;  /* 0x0000000000057919 */ /* 0x000ea20000002600 */
[----:B0-----:R-:W-:Y:S01]  /*02f0*/  UMOV UR4, 0x20 ;  /* 0x0000002000047882 */ /* 0x001fe20000000000 */
[----:B------:R-:W-:Y:S01]  /*0300*/  NOP ;  /* 0x0000000000007918 */ /* 0x000fe20000000000 */
[----:B------:R-:W-:Y:S01]  /*0310*/  LEA.HI R7, R7, R4, RZ, 0x2 ;  /* 0x0000000407077211 */ /* 0x000fe200078f10ff */
[----:B------:R-:W0:Y:S01]  /*0320*/  S2R R6, SR_CTAID.X ;  /* 0x0000000000067919 */ /* 0x000e220000002500 */
[----:B------:R-:W-:Y:S01]  /*0330*/  ISETP.NE.AND P2, PT, R10, RZ, PT ;  /* 0x000000ff0a00720c */ /* 0x000fe20003f45270 */
[----:B------:R-:W-:Y:S01]  /*0340*/  NOP ;  /* 0x0000000000007918 */ /* 0x000fe20000000000 */
[----:B------:R-:W-:-:S02]  /*0350*/  LOP3.LUT R7, R7, 0xfffffffc, RZ, 0xc0, !PT ;  /* 0xfffffffc07077812 */ /* 0x000fc400078ec0ff */
[----:B-----5:R-:W-:Y:S02]  /*0360*/  ISETP.NE.OR P0, PT, R0, RZ, !P0 ;  /* 0x000000ff0000720c */ /* 0x020fe40004705670 */
[----:B-1----:R-:W-:-:S04]  /*0370*/  ISETP.NE.AND P3, PT, R2, 0x1, PT ;  /* 0x000000010200780c */ /* 0x002fc80003f65270 */
[----:B------:R-:W-:Y:S01]  /*0380*/  P2R R0, PR, RZ, 0x8 ;  /* 0x00000008ff007803 */ /* 0x000fe20000000000 */
[----:B------:R-:W-:Y:S01]  /*0390*/  IMAD.IADD R0, R4, 0x1, -R7 ;  /* 0x0000000104007824 */ /* 0x000fe200078e0a07 */
[----:B------:R-:W-:Y:S01]  /*03a0*/  LOP3.LUT R4, R3, 0x7f, RZ, 0xc0, !PT ;  /* 0x0000007f03047812 */ /* 0x000fe200078ec0ff */
[----:B------:R-:W-:-:S03]  /*03b0*/  IMAD.MOV.U32 R7, RZ, RZ, RZ ;  /* 0x000000ffff077224 */ /* 0x000fc600078e00ff */
[----:B------:R-:W-:Y:S01]  /*03c0*/  ISETP.NE.AND P1, PT, R0, 0x3, PT ;  /* 0x000000030000780c */ /* 0x000fe20003f25270 */
[----:B------:R-:W-:Y:S01]  /*03d0*/  VOTEU.ALL UP0, P0 ;  /* 0x00000000003f7886 */ /* 0x000fe20000000000 */
[----:B------:R-:W-:Y:S01]  /*03e0*/  VOTEU.ALL UP1, P0 ;  /* 0x00000000003f7886 */ /* 0x000fe20000020000 */
[----:B------:R-:W0:Y:S01]  /*03f0*/  @P3 LDC R17, c[0x0][0x10] ;  /* 0x00000400ff113b82 */ /* 0x000e220000000800 */
[----:B--2---:R-:W-:Y:S02]  /*0400*/  @P3 IMAD.MOV.U32 R8, RZ, RZ, R5 ;  /* 0x000000ffff083224 */ /* 0x004fe400078e0005 */
[----:B------:R-:W-:Y:S01]  /*0410*/  @!UP0 UMOV UR6, 0x400 ;  /* 0x0000040000068882 */ /* 0x000fe20000000000 */
[----:B------:R-:W-:-:S04]  /*0420*/  @!UP0 UIADD3 UR4, -UR4, 0x100000, URZ ;  /* 0x0010000004048890 */ /* 0x000fc8000fffe13f */
[----:B------:R-:W-:Y:S02]  /*0430*/  @!UP0 USHF.L.U32 UR5, UR4, 0xb, URZ ;  /* 0x0000000b04058899 */ /* 0x000fe4000800063f */
[----:B------:R-:W-:Y:S01]  /*0440*/  @!UP0 USHF.L.U32 UR4, UR4, 0x1, URZ ;  /* 0x0000000104048899 */ /* 0x000fe2000800063f */
[----:B------:R-:W-:Y:S01]  /*0450*/  @P3 IMAD.MOV.U32 R9, RZ, RZ, RZ ;  /* 0x000000ffff093224 */ /* 0x000fe200078e00ff */
[----:B------:R-:W1:Y:S08]  /*0460*/  @!UP0 S2UR UR7, SR_CgaCtaId ;  /* 0x00000000000789c3 */ /* 0x000e700000008800 */
[----:B------:R-:W2:Y:S01]  /*0470*/  @!P3 LDC R11, c[0x0][0xc] ;  /* 0x00000300ff0bbb82 */ /* 0x000ea20000000800 */
[----:B0-----:R-:W-:Y:S01]  /*0480*/  @P3 IMAD.WIDE.U32 R16, R6, R17, R8 ;  /* 0x0000001106103225 */ /* 0x001fe200078e0008 */
[----:B-1----:R-:W-:Y:S01]  /*0490*/  @!UP0 ULEA UR8, UR7, UR6, 0x18 ;  /* 0x0000000607088291 */ /* 0x002fe2000f8ec03f */
[----:B------:R-:W-:-:S02]  /*04a0*/  VOTEU.ALL UP0, P0 ;  /* 0x00000000003f7886 */ /* 0x000fc40000000000 */
[----:B------:R-:W-:Y:S01]  /*04b0*/  ULDC UR6, c[0x0][0xc] ;  /* 0x0000030000067ab9 */ /* 0x000fe20000000800 */
[----:B------:R-:W-:Y:S01]  /*04c0*/  ISETP.EQ.OR P0, PT, R0, RZ, !P1 ;  /* 0x000000ff0000720c */ /* 0x000fe20004f02670 */
[----:B------:R-:W-:-:S03]  /*04d0*/  ULDC UR7, c[0x0][0x10] ;  /* 0x0000040000077ab9 */ /* 0x000fc60000000800 */
[C---:B------:R-:W-:Y:S01]  /*04e0*/  ISETP.EQ.AND P0, PT, R10.reuse, RZ, P0 ;  /* 0x000000ff0a00720c */ /* 0x040fe20000702270 */
[----:B------:R-:W-:Y:S02]  /*04f0*/  VIADD R10, R10, 0xffffffff ;  /* 0xffffffff0a0a7836 */ /* 0x000fe40000000000 */
[----:B--2---:R-:W-:Y:S01]  /*0500*/  @!P3 IMAD.WIDE.U32 R8, R11, R5, R6 ;  /* 0x000000050b08b225 */ /* 0x004fe200078e0006 */
[----:B------:R-:W0:Y:S02]  /*0510*/  FENCE.VIEW.ASYNC.S ;  /* 0x00000000000073c6 */ /* 0x000e240000000000 */
[----:B0-----:R-:W3:Y:S01]  /*0520*/  @!UP0 SYNCS.EXCH.64 URZ, [UR8+0x40], UR4 ;  /* 0x00004004083f85b2 */ /* 0x001ee20008000100 */
[----:B------:R-:W-:Y:S01]  /*0530*/  SEL R18, RZ, 0x1, !P0 ;  /* 0x00000001ff127807 */ /* 0x000fe20004000000 */
[----:B------:R-:W-:Y:S01]  /*0540*/  @P3 IMAD.MOV.U32 R11, RZ, RZ, RZ ;  /* 0x000000ffff0b3224 */ /* 0x000fe200078e00ff */
[----:B------:R-:W-:Y:S01]  /*0550*/  ISETP.GE.U32.AND P1, PT, R10, 0x2, PT ;  /* 0x000000020a00780c */ /* 0x000fe20003f26070 */
[----:B------:R-:W-:-:S02]  /*0560*/  @!P3 IMAD.MOV.U32 R16, RZ, RZ, R8 ;  /* 0x000000ffff10b224 */ /* 0x000fc400078e0008 */
[----:B------:R-:W-:Y:S01]  /*0570*/  @P3 IMAD.IADD R17, R17, 0x1, R11 ;  /* 0x0000000111113824 */ /* 0x000fe200078e020b */
[----:B------:R-:W-:Y:S01]  /*0580*/  SEL R18, R18, 0x2, P1 ;  /* 0x0000000212127807 */ /* 0x000fe20000800000 */
[----:B------:R-:W-:Y:S01]  /*0590*/  @!P3 IMAD.MOV.U32 R17, RZ, RZ, R9 ;  /* 0x000000ffff11b224 */ /* 0x000fe200078e0009 */
[----:B------:R0:W3:Y:S01]  /*05a0*/  @!UP1 SYNCS.EXCH.64 URZ, [UR8+0x48], UR4 ;  /* 0x00004804083f95b2 */ /* 0x0000e20008000100 */
[----:B------:R-:W-:Y:S01]  /*05b0*/  NOP ;  /* 0x0000000000007918 */ /* 0x000fe20000000000 */
[----:B0-----:R-:W-:-:S03]  /*05c0*/  UIMAD.WIDE.U32 UR4, UR6, UR7, URZ ;  /* 0x00000007060472a5 */ /* 0x001fc6000f8e003f */
[----:B------:R-:W-:Y:S02]  /*05d0*/  ULDC UR6, c[0x0][0x14] ;  /* 0x0000050000067ab9 */ /* 0x000fe40000000800 */
[----:B------:R-:W-:Y:S02]  /*05e0*/  UIMAD.WIDE.U32 UR38, UR4, UR6, URZ ;  /* 0x00000006042672a5 */ /* 0x000fe4000f8e003f */
[----:B------:R-:W-:-:S04]  /*05f0*/  UIMAD UR41, UR5, UR6, URZ ;  /* 0x00000006052972a4 */ /* 0x000fc8000f8e023f */
[----:B------:R-:W-:Y:S01]  /*0600*/  UIADD3 UR41, UR39, UR41, URZ ;  /* 0x0000002927297290 */ /* 0x000fe2000fffe03f */
[----:B---34-:R-:W-:Y:S06]  /*0610*/  BAR.SYNC.DEFER_BLOCKING 0x0 ;  /* 0x0000000000007b1d */ /* 0x018fec0000010000 */
[----:B------:R-:W-:Y:S05]  /*0620*/  @!P2 BRA `(.L_x_3) ;  /* 0x000000600090a947 */ /* 0x000fea0003800000 */
[----:B------:R-:W-:-:S13]  /*0630*/  ISETP.GT.U32.AND P0, PT, R10, 0x1, PT ;  /* 0x000000010a00780c */ /* 0x000fda0003f04070 */
[----:B------:R-:W-:Y:S05]  /*0640*/  @P0 EXIT ;  /* 0x000000000000094d */ /* 0x000fea0003800000 */
[----:B------:R-:W-:Y:S01]  /*0650*/  ULDC.64 UR4, c[0x0][0x650] ;  /* 0x0001940000047ab9 */ /* 0x000fe20000000a00 */
[----:B------:R-:W-:Y:S01]  /*0660*/  PRMT R0, RZ, 0x7610, R0 ;  /* 0x00007610ff007816 */ /* 0x000fe20000000000 */
[----:B------:R-:W-:Y:S01]  /*0670*/  IMAD.MOV.U32 R101, RZ, RZ, -0x1 ;  /* 0xffffffffff657424 */ /* 0x000fe200078e00ff */
[----:B------:R-:W-:Y:S01]  /*0680*/  ISETP.GE.U32.AND P0, PT, R16, UR4, PT ;  /* 0x0000000410007c0c */ /* 0x000fe2000bf06070 */
[----:B------:R-:W-:Y:S02]  /*0690*/  IMAD.MOV.U32 R100, RZ, RZ, -0x1 ;  /* 0xffffffffff647424 */ /* 0x000fe400078e00ff */
[----:B------:R-:W-:Y:S01]  /*06a0*/  IMAD.MOV.U32 R99, RZ, RZ, -0x1 ;  /* 0xffffffffff637424 */ /* 0x000fe200078e00ff */
[----:B------:R-:W-:-:S13]  /*06b0*/  ISETP.GE.U32.AND.EX P0, PT, R17, UR5, PT, P0 ;  /* 0x0000000511007c0c */ /* 0x000fda000bf06100 */
[----:B------:R-:W-:Y:S05]  /*06c0*/  @P0 BRA `(.L_x_4) ;  /* 0x0000000400540947 */ /* 0x000fea0003800000 */
[----:B------:R-:W0:Y:S01]  /*06d0*/  LDC.64 R20, c[0x0][0x628] ;  /* 0x00018a00ff147b82 */ /* 0x000e220000000a00 */
[----:B------:R-:W-:Y:S02]  /*06e0*/  IMAD.MOV.U32 R8, RZ, RZ, R16 ;  /* 0x000000ffff087224 */ /* 0x000fe400078e0010 */
[----:B------:R-:W-:-:S05]  /*06f0*/  IMAD.MOV.U32 R9, RZ, RZ, R17 ;  /* 0x000000ffff097224 */ /* 0x000fca00078e0011 */
[----:B------:R-:W1:Y:S08]  /*0700*/  LDC R0, c[0x0][0x630] ;  /* 0x00018c00ff007b82 */ /* 0x000e700000000800 */
[----:B------:R-:W2:Y:S01]  /*0710*/  LDC.64 R22, c[0x0][0x620] ;  /* 0x00018800ff167b82 */ /* 0x000ea20000000a00 */
[----:B0-----:R-:W-:-:S04]  /*0720*/  ISETP.NE.U32.AND P0, PT, R20, RZ, PT ;  /* 0x000000ff1400720c */ /* 0x001fc80003f05070 */
[----:B------:R-:W-:-:S13]  /*0730*/  ISETP.NE.AND.EX P0, PT, R21, RZ, PT, P0 ;  /* 0x000000ff1500720c */ /* 0x000fda0003f05300 */
[----:B-12---:R-:W-:Y:S05]  /*0740*/  @!P0 BRA `(.L_x_5) ;  /* 0x0000000000288947 */ /* 0x006fea0003800000 */
[----:B------:R-:W0:Y:S02]  /*0750*/  LDC R13, c[0x0][0x634] ;  /* 0x00018d00ff0d7b82 */ /* 0x000e240000000800 */
[----:B0-----:R-:W-:-:S05]  /*0760*/  IADD3 R13, P0, R16, R13, RZ ;  /* 0x0000000d100d7210 */ /* 0x001fca0007f1e0ff */
[----:B------:R-:W-:-:S04]  /*0770*/  IMAD.X R15, RZ, RZ, R17, P0 ;  /* 0x000000ffff0f7224 */ /* 0x000fc800000e0611 */
[----:B------:R-:W-:-:S04]  /*0780*/  IMAD.WIDE.U32 R8, R15, R20, RZ ;  /* 0x000000140f087225 */ /* 0x000fc800078e00ff */
[----:B------:R-:W-:-:S04]  /*0790*/  IMAD.WIDE.U32 R10, P0, R13, R21, R8 ;  /* 0x000000150d0a7225 */ /* 0x000fc80007800008 */
[----:B------:R-:W-:-:S04]  /*07a0*/  IMAD.WIDE.U32 R8, R13, R20, RZ ;  /* 0x000000140d087225 */ /* 0x000fc800078e00ff */
[----:B------:R-:W-:Y:S01]  /*07b0*/  IMAD.X R13, RZ, RZ, RZ, P0 ;  /* 0x000000ffff0d7224 */ /* 0x000fe200000e06ff */
[----:B------:R-:W-:Y:S01]  /*07c0*/  IADD3 RZ, P0, R9, R10, RZ ;  /* 0x0000000a09ff7210 */ /* 0x000fe20007f1e0ff */
[----:B------:R-:W-:-:S04]  /*07d0*/  IMAD.MOV.U32 R12, RZ, RZ, R11 ;  /* 0x000000ffff0c7224 */ /* 0x000fc800078e000b */
[----:B------:R-:W-:-:S08]  /*07e0*/  IMAD.WIDE.U32.X R8, R15, R21, R12, P0 ;  /* 0x000000150f087225 */ /* 0x000fd000000e040c */
.L_x_5:
[-CC-:B------:R-:W-:Y:S01]  /*07f0*/  SHF.R.U64 R99, R8, R0.reuse, R9.reuse ;  /* 0x0000000008637219 */ /* 0x180fe20000001209 */
[----:B------:R-:W0:Y:S01]  /*0800*/  LDC R12, c[0x0][0x618] ;  /* 0x00018600ff0c7b82 */ /* 0x000e220000000800 */
[----:B------:R-:W-:Y:S01]  /*0810*/  SHF.R.U32.HI R7, RZ, R0, R9 ;  /* 0x00000000ff077219 */ /* 0x000fe20000011609 */
[----:B------:R-:W-:Y:S01]  /*0820*/  ULDC UR4, c[0x0][0x150] ;  /* 0x0000540000047ab9 */ /* 0x000fe20000000800 */
[----:B------:R-:W-:Y:S02]  /*0830*/  IADD3 R11, P0, RZ, -R99, RZ ;  /* 0x80000063ff0b7210 */ /* 0x000fe40007f1e0ff */
[----:B------:R-:W-:-:S03]  /*0840*/  I2FP.F32.U32 R0, R6 ;  /* 0x0000000600007245 */ /* 0x000fc60000201000 */
[----:B------:R-:W1:Y:S01]  /*0850*/  LDC.64 R30, c[0x0][0x640] ;  /* 0x00019000ff1e7b82 */ /* 0x000e620000000a00 */
[----:B------:R-:W-:Y:S02]  /*0860*/  IMAD.X R13, RZ, RZ, ~R7, P0 ;  /* 0x000000ffff0d7224 */ /* 0x000fe400000e0e07 */
[----:B------:R-:W-:Y:S01]  /*0870*/  FMUL R0, R0, UR4 ;  /* 0x0000000400007c20 */ /* 0x000fe20008400000 */
[----:B------:R-:W-:Y:S01]  /*0880*/  IMAD.WIDE.U32 R8, R11, R22, R16 ;  /* 0x000000160b087225 */ /* 0x000fe200078e0010 */
[----:B------:R-:W-:-:S03]  /*0890*/  ULDC UR4, c[0x0][0x154] ;  /* 0x0000550000047ab9 */ /* 0x000fc60000000800 */
[----:B------:R-:W-:Y:S01]  /*08a0*/  IMAD R10, R13, R22, RZ ;  /* 0x000000160d0a7224 */ /* 0x000fe200078e02ff */
[----:B------:R-:W2:Y:S01]  /*08b0*/  LDC R7, c[0x0][0x144] ;  /* 0x00005100ff077b82 */ /* 0x000ea20000000800 */
[----:B------:R-:W3:Y:S02]  /*08c0*/  F2I.U32.TRUNC.NTZ R0, R0 ;  /* 0x0000000000007305 */ /* 0x000ee4000020f000 */
[----:B------:R-:W-:-:S04]  /*08d0*/  IMAD R11, R11, R23, R10 ;  /* 0x000000170b0b7224 */ /* 0x000fc800078e020a */
[----:B------:R-:W-:Y:S01]  /*08e0*/  IMAD.IADD R9, R9, 0x1, R11 ;  /* 0x0000000109097824 */ /* 0x000fe200078e020b */
[----:B------:R-:W4:Y:S01]  /*08f0*/  LDC R24, c[0x0][0x608] ;  /* 0x00018200ff187b82 */ /* 0x000f220000000800 */
[----:B------:R-:W-:-:S03]  /*0900*/  IMAD.MOV.U32 R11, RZ, RZ, -0x1 ;  /* 0xffffffffff0b7424 */ /* 0x000fc600078e00ff */
[-CC-:B0-----:R-:W-:Y:S02]  /*0910*/  SHF.R.U64 R22, R8, R12.reuse, R9.reuse ;  /* 0x0000000c08167219 */ /* 0x181fe40000001209 */
[----:B------:R-:W-:Y:S02]  /*0920*/  I2FP.F32.U32 R8, R5 ;  /* 0x0000000500087245 */ /* 0x000fe40000201000 */
[----:B------:R-:W0:Y:S01]  /*0930*/  LDC R28, c[0x0][0x658] ;  /* 0x00019600ff1c7b82 */ /* 0x000e220000000800 */
[----:B-1----:R-:W-:Y:S01]  /*0940*/  ISETP.NE.U32.AND P0, PT, R30, RZ, PT ;  /* 0x000000ff1e00720c */ /* 0x002fe20003f05070 */
[----:B---3--:R-:W-:Y:S02]  /*0950*/  IMAD.MOV R10, RZ, RZ, -R0 ;  /* 0x000000ffff0a7224 */ /* 0x008fe400078e0a00 */
[----:B------:R-:W-:Y:S01]  /*0960*/  FMUL R8, R8, UR4 ;  /* 0x0000000408087c20 */ /* 0x000fe20008400000 */
[----:B------:R-:W-:Y:S02]  /*0970*/  SHF.R.U32.HI R9, RZ, R12, R9 ;  /* 0x0000000cff097219 */ /* 0x000fe40000011609 */
[----:B------:R-:W-:Y:S01]  /*0980*/  ISETP.NE.AND.EX P0, PT, R31, RZ, PT, P0 ;  /* 0x000000ff1f00720c */ /* 0x000fe20003f05300 */
[----:B------:R1:W3:Y:S01]  /*0990*/  F2I.U32.TRUNC.NTZ R15, R8 ;  /* 0x00000008000f7305 */ /* 0x0002e2000020f000 */
[----:B------:R-:W1:Y:S01]  /*09a0*/  LDC R20, c[0x0][0x148] ;  /* 0x00005200ff147b82 */ /* 0x000e620000000800 */
[----:B--2---:R-:W-:-:S07]  /*09b0*/  IMAD R0, R7, R10, R6 ;  /* 0x0000000a07007224 */ /* 0x004fce00078e0206 */
[----:B------:R-:W2:Y:S01]  /*09c0*/  LDC R26, c[0x0][0x600] ;  /* 0x00018000ff1a7b82 */ /* 0x000ea20000000800 */
[-CC-:B----4-:R-:W-:Y:S02]  /*09d0*/  SHF.R.U64 R32, R22, R24.reuse, R9.reuse ;  /* 0x0000001816207219 */ /* 0x190fe40000001209 */
[----:B------:R-:W-:Y:S01]  /*09e0*/  SHF.R.U32.HI R7, RZ, R24, R9 ;  /* 0x00000018ff077219 */ /* 0x000fe20000011609 */
[----:B------:R-:W-:-:S04]  /*09f0*/  IMAD.MOV.U32 R9, RZ, RZ, 0x1 ;  /* 0x00000001ff097424 */ /* 0x000fc800078e00ff */
[----:B------:R-:W4:Y:S01]  /*0a00*/  LDC R21, c[0x0][0x648] ;  /* 0x00019200ff157b82 */ /* 0x000f220000000800 */
[-C--:B0-----:R-:W-:Y:S02]  /*0a10*/  SHF.L.U32 R6, R11, R28.reuse, RZ ;  /* 0x0000001c0b067219 */ /* 0x081fe400000006ff */
[--C-:B------:R-:W-:Y:S02]  /*0a20*/  SHF.R.U64 R24, R32, R28, R7.reuse ;  /* 0x0000001c20187219 */ /* 0x100fe40000001207 */
[----:B------:R-:W-:Y:S02]  /*0a30*/  LOP3.LUT R13, RZ, R6, RZ, 0x33, !PT ;  /* 0x00000006ff0d7212 */ /* 0x000fe400078e33ff */
[-C--:B------:R-:W-:Y:S01]  /*0a40*/  SHF.R.U32.HI R7, RZ, R28.reuse, R7 ;  /* 0x0000001cff077219 */ /* 0x080fe20000011607 */
[----:B------:R-:W0:Y:S01]  /*0a50*/  LDC R23, c[0x0][0x638] ;  /* 0x00018e00ff177b82 */ /* 0x000e220000000800 */
[----:B------:R-:W-:Y:S01]  /*0a60*/  SHF.L.U32 R12, R9, R28, RZ ;  /* 0x0000001c090c7219 */ /* 0x000fe200000006ff */
[----:B------:R-:W-:-:S06]  /*0a70*/  IMAD.MOV.U32 R6, RZ, RZ, R24 ;  /* 0x000000ffff067224 */ /* 0x000fcc00078e0018 */
[----:B------:R-:W0:Y:S01]  /*0a80*/  LDC R101, c[0x0][0x610] ;  /* 0x00018400ff657b82 */ /* 0x000e220000000800 */
[----:B-1-3--:R-:W-:Y:S05]  /*0a90*/  @!P0 BRA `(.L_x_6) ;  /* 0x0000000000288947 */ /* 0x00afea0003800000 */
[----:B------:R-:W1:Y:S02]  /*0aa0*/  LDC R11, c[0x0][0x64c] ;  /* 0x00019300ff0b7b82 */ /* 0x000e640000000800 */
[----:B-1----:R-:W-:-:S05]  /*0ab0*/  IADD3 R11, P0, R24, R11, RZ ;  /* 0x0000000b180b7210 */ /* 0x002fca0007f1e0ff */
        /* <DEDUP_REMOVED lines=8> */
.L_x_6:
[----:B----4-:R-:W-:Y:S01]  /*0b40*/  SHF.R.U64 R6, R6, R21, R7 ;  /* 0x0000001506067219 */ /* 0x010fe20000001207 */
[----:B--2---:R-:W-:Y:S01]  /*0b50*/  VIADD R7, R26, 0xffffffff ;  /* 0xffffffff1a077836 */ /* 0x004fe20000000000 */
[----:B------:R-:W-:Y:S01]  /*0b60*/  LOP3.LUT R13, R32, R13, RZ, 0xc0, !PT ;  /* 0x0000000d200d7212 */ /* 0x000fe200078ec0ff */
[----:B------:R-:W-:Y:S02]  /*0b70*/  IMAD.MOV R15, RZ, RZ, -R15 ;  /* 0x000000ffff0f7224 */ /* 0x000fe400078e0a0f */
[----:B------:R-:W-:Y:S02]  /*0b80*/  IMAD.MOV R8, RZ, RZ, -R6 ;  /* 0x000000ffff087224 */ /* 0x000fe400078e0a06 */
[----:B------:R-:W-:Y:S01]  /*0b90*/  IMAD R13, R12, R6, R13 ;  /* 0x000000060c0d7224 */ /* 0x000fe200078e020d */
[----:B------:R-:W-:Y:S01]  /*0ba0*/  LOP3.LUT R6, R22, R7, RZ, 0xc0, !PT ;  /* 0x0000000716067212 */ /* 0x000fe200078ec0ff */
[----:B------:R-:W-:Y:S02]  /*0bb0*/  @P3 IMAD R0, R20, R15, R5 ;  /* 0x0000000f14003224 */ /* 0x000fe400078e0205 */
[----:B0-----:R-:W-:-:S02]  /*0bc0*/  IMAD R5, R8, R23, R24 ;  /* 0x0000001708057224 */ /* 0x001fc400078e0218 */
[----:B------:R-:W-:Y:S02]  /*0bd0*/  IMAD R101, R13, R101, R0 ;  /* 0x000000650d657224 */ /* 0x000fe400078e0200 */
[----:B------:R-:W-:Y:S02]  /*0be0*/  IMAD R6, R5, R26, R6 ;  /* 0x0000001a05067224 */ /* 0x000fe400078e0206 */
[----:B------:R-:W-:-:S03]  /*0bf0*/  IMAD.MOV.U32 R0, RZ, RZ, 0x1 ;  /* 0x00000001ff007424 */ /* 0x000fc600078e00ff */
[----:B------:R-:W-:Y:S02]  /*0c00*/  SEL R100, R6, R101, !P3 ;  /* 0x0000006506647207 */ /* 0x000fe40005800000 */
[----:B------:R-:W-:-:S07]  /*0c10*/  SEL R101, R101, R6, !P3 ;  /* 0x0000000665657207 */ /* 0x000fce0005800000 */
.L_x_4:
[----:B------:R-:W-:-:S08]  /*0c20*/  NOP ;  /* 0x0000000000007918 */ /* 0x000fd00000000000 */
[----:B------:R-:W0:Y:S02]  /*0c30*/  USETMAXREG.TRY_ALLOC.CTAPOOL UP0, 0xe8 ;  /* 0x000000e8000079c8 */ /* 0x000e240008000600 */
[----:B0-----:R-:W-:-:S13]  /*0c40*/  PLOP3.LUT P0, PT, PT, PT, UP0, 0x80, 0x0 ;  /* 0x000000000000781c */ /* 0x001fda0003f0f008 */
[----:B------:R-:W-:Y:S05]  /*0c50*/  @!P0 BRA `(.L_x_4) ;  /* 0xfffffffc00f08947 */ /* 0x000fea000383ffff */
[----:B------:R-:W-:Y:S01]  /*0c60*/  ULDC.64 UR4, c[0x0][0x598] ;  /* 0x0001660000047ab9 */ /* 0x000fe20000000a00 */
[----:B------:R-:W-:Y:S01]  /*0c70*/  ULDC.64 UR36, c[0x0][0x208] ;  /* 0x0000820000247ab9 */ /* 0x000fe20000000a00 */
[----:B------:R-:W-:-:S04]  /*0c80*/  ISETP.NE.U32.AND P0, PT, RZ, UR4, PT ;  /* 0x00000004ff007c0c */ /* 0x000fc8000bf05070 */
[----:B------:R-:W-:-:S13]  /*0c90*/  ISETP.NE.AND.EX P0, PT, RZ, UR5, PT, P0 ;  /* 0x00000005ff007c0c */ /* 0x000fda000bf05300 */
[----:B------:R-:W-:Y:S05]  /*0ca0*/  @!P0 BRA `(.L_x_7) ;  /* 0x00000000001c8947 */ /* 0x000fea0003800000 */
[----:B------:R-:W0:Y:S02]  /*0cb0*/  LDC.64 R6, c[0x0][0x598] ;  /* 0x00016600ff067b82 */ /* 0x000e240000000a00 */
[----:B0-----:R-:W2:Y:S02]  /*0cc0*/  LDG.E.64 R6, desc[UR36][R6.64] ;  /* 0x0000002406067981 */ /* 0x001ea4000c1e1b00 */
[----:B--2---:R-:W-:-:S04]  /*0cd0*/  ISETP.NE.U32.AND P0, PT, R6, RZ, PT ;  /* 0x000000ff0600720c */ /* 0x004fc80003f05070 */
[----:B------:R-:W-:-:S13]  /*0ce0*/  ISETP.NE.AND.EX P0, PT, R7, RZ, PT, P0 ;  /* 0x000000ff0700720c */ /* 0x000fda0003f05300 */
[----:B------:R-:W-:Y:S05]  /*0cf0*/  @!P0 BRA `(.L_x_7) ;  /* 0x0000000000088947 */ /* 0x000fea0003800000 */
[----:B------:R0:W5:Y:S01]  /*0d00*/  LD.E R19, desc[UR36][R6.64] ;  /* 0x0000002406137980 */ /* 0x000162000c101900 */
[----:B------:R-:W-:Y:S05]  /*0d10*/  BRA `(.L_x_8) ;  /* 0x0000000000247947 */ /* 0x000fea0003800000 */
.L_x_7:
[----:B------:R-:W-:Y:S02]  /*0d20*/  ULDC.64 UR4, c[0x0][0x588] ;  /* 0x0001620000047ab9 */ /* 0x000fe40000000a00 */
[----:B------:R-:W-:-:S04]  /*0d30*/  ISETP.NE.U32.AND P0, PT, RZ, UR4, PT ;  /* 0x00000004ff007c0c */ /* 0x000fc8000bf05070 */
[----:B------:R-:W-:-:S13]  /*0d40*/  ISETP.NE.AND.EX P0, PT, RZ, UR5, PT, P0 ;  /* 0x00000005ff007c0c */ /* 0x000fda000bf05300 */
[----:B------:R-:W-:Y:S05]  /*0d50*/  @!P0 BRA `(.L_x_9) ;  /* 0x00000000000c8947 */ /* 0x000fea0003800000 */
[----:B------:R-:W0:Y:S02]  /*0d60*/  LDC.64 R6, c[0x0][0x588] ;  /* 0x00016200ff067b82 */ /* 0x000e240000000a00 */
[----:B0-----:R1:W5:Y:S01]  /*0d70*/  LDG.E R19, desc[UR36][R6.64] ;  /* 0x0000002406137981 */ /* 0x001362000c1e1900 */
[----:B------:R-:W-:Y:S05]  /*0d80*/  BRA `(.L_x_8) ;  /* 0x0000000000087947 */ /* 0x000fea0003800000 */
.L_x_9:
[----:B------:R-:W-:Y:S02]  /*0d90*/  ULDC UR4, c[0x0][0x580] ;  /* 0x0001600000047ab9 */ /* 0x000fe40000000800 */
[----:B------:R-:W-:-:S07]  /*0da0*/  IMAD.U32 R19, RZ, RZ, UR4 ;  /* 0x00000004ff137e24 */ /* 0x000fce000f8e00ff */
.L_x_8:
[----:B------:R-:W-:Y:S02]  /*0db0*/  ULDC.64 UR4, c[0x0][0x5a0] ;  /* 0x0001680000047ab9 */ /* 0x000fe40000000a00 */
[----:B------:R-:W-:-:S04]  /*0dc0*/  ISETP.NE.U32.AND P0, PT, RZ, UR4, PT ;  /* 0x00000004ff007c0c */ /* 0x000fc8000bf05070 */
[----:B------:R-:W-:-:S13]  /*0dd0*/  ISETP.NE.AND.EX P0, PT, RZ, UR5, PT, P0 ;  /* 0x00000005ff007c0c */ /* 0x000fda000bf05300 */
[----:B------:R-:W-:Y:S05]  /*0de0*/  @!P0 BRA `(.L_x_10) ;  /* 0x00000000001c8947 */ /* 0x000fea0003800000 */
[----:B01----:R-:W0:Y:S02]  /*0df0*/  LDC.64 R6, c[0x0][0x5a0] ;  /* 0x00016800ff067b82 */ /* 0x003e240000000a00 */
[----:B0-----:R-:W2:Y:S02]  /*0e00*/  LDG.E.64 R6, desc[UR36][R6.64] ;  /* 0x0000002406067981 */ /* 0x001ea4000c1e1b00 */
[----:B--2---:R-:W-:-:S04]  /*0e10*/  ISETP.NE.U32.AND P0, PT, R6, RZ, PT ;  /* 0x000000ff0600720c */ /* 0x004fc80003f05070 */
[----:B------:R-:W-:-:S13]  /*0e20*/  ISETP.NE.AND.EX P0, PT, R7, RZ, PT, P0 ;  /* 0x000000ff0700720c */ /* 0x000fda0003f05300 */
[----:B------:R-:W-:Y:S05]  /*0e30*/  @!P0 BRA `(.L_x_10) ;  /* 0x0000000000088947 */ /* 0x000fea0003800000 */
[----:B------:R0:W5:Y:S01]  /*0e40*/  LD.E R88, desc[UR36][R6.64] ;  /* 0x0000002406587980 */ /* 0x000162000c101900 */
[----:B------:R-:W-:Y:S05]  /*0e50*/  BRA `(.L_x_11) ;  /* 0x0000000000247947 */ /* 0x000fea0003800000 */
.L_x_10:
[----:B------:R-:W-:Y:S02]  /*0e60*/  ULDC.64 UR4, c[0x0][0x590] ;  /* 0x0001640000047ab9 */ /* 0x000fe40000000a00 */
[----:B------:R-:W-:-:S04]  /*0e70*/  ISETP.NE.U32.AND P0, PT, RZ, UR4, PT ;  /* 0x00000004ff007c0c */ /* 0x000fc8000bf05070 */
[----:B------:R-:W-:-:S13]  /*0e80*/  ISETP.NE.AND.EX P0, PT, RZ, UR5, PT, P0 ;  /* 0x00000005ff007c0c */ /* 0x000fda000bf05300 */
[----:B------:R-:W-:Y:S05]  /*0e90*/  @!P0 BRA `(.L_x_12) ;  /* 0x00000000000c8947 */ /* 0x000fea0003800000 */
[----:B------:R-:W2:Y:S02]  /*0ea0*/  LDC.64 R88, c[0x0][0x590] ;  /* 0x00016400ff587b82 */ /* 0x000ea40000000a00 */
[----:B--2---:R2:W5:Y:S01]  /*0eb0*/  LDG.E R88, desc[UR36][R88.64] ;  /* 0x0000002458587981 */ /* 0x004562000c1e1900 */
[----:B------:R-:W-:Y:S05]  /*0ec0*/  BRA `(.L_x_11) ;  /* 0x0000000000087947 */ /* 0x000fea0003800000 */
.L_x_12:
[----:B------:R-:W-:Y:S02]  /*0ed0*/  ULDC UR4, c[0x0][0x584] ;  /* 0x0001610000047ab9 */ /* 0x000fe40000000800 */
[----:B------:R-:W-:-:S07]  /*0ee0*/  IMAD.U32 R88, RZ, RZ, UR4 ;  /* 0x00000004ff587e24 */ /* 0x000fce000f8e00ff */
.L_x_11:
[----:B------:R-:W-:-:S13]  /*0ef0*/  LOP3.LUT P0, RZ, R0, 0xff, RZ, 0xc0, !PT ;  /* 0x000000ff00ff7812 */ /* 0x000fda000780c0ff */
[----:B------:R-:W-:Y:S05]  /*0f00*/  @!P0 EXIT ;  /* 0x000000000000894d */ /* 0x000fea0003800000 */
[----:B------:R-:W3:Y:S01]  /*0f10*/  LDC R90, c[0x0][0x658] ;  /* 0x00019600ff5a7b82 */ /* 0x000ee20000000800 */
[----:B------:R-:W-:Y:S01]  /*0f20*/  ULDC.64 UR6, c[0x0][0x288] ;  /* 0x0000a20000067ab9 */ /* 0x000fe20000000a00 */
[----:B------:R-:W-:Y:S01]  /*0f30*/  LOP3.LUT R14, R14, 0x1, RZ, 0xc0, !PT ;  /* 0x000000010e0e7812 */ /* 0x000fe200078ec0ff */
[----:B------:R-:W-:Y:S01]  /*0f40*/  UIADD3 UR4, UR7, 0x7f, URZ ;  /* 0x0000007f07047890 */ /* 0x000fe2000fffe03f */
[----:B------:R-:W-:Y:S01]  /*0f50*/  SHF.R.U32.HI R0, RZ, 0x2, R3 ;  /* 0x00000002ff007819 */ /* 0x000fe20000011603 */
[----:B01----:R-:W-:Y:S01]  /*0f60*/  IMAD.MOV.U32 R7, RZ, RZ, -0x1 ;  /* 0xffffffffff077424 */ /* 0x003fe200078e00ff */
[----:B------:R-:W-:Y:S01]  /*0f70*/  SHF.R.U32.HI R4, RZ, 0x1, R4 ;  /* 0x00000001ff047819 */ /* 0x000fe20000011604 */
[----:B------:R-:W-:Y:S01]  /*0f80*/  USHF.R.S32.HI UR5, URZ, 0x1f, UR4 ;  /* 0x0000001f3f057899 */ /* 0x000fe20008011404 */
[----:B------:R-:W0:Y:S01]  /*0f90*/  LDC.64 R92, c[0x0][0x5c8] ;  /* 0x00017200ff5c7b82 */ /* 0x000e220000000a00 */
[----:B------:R-:W-:Y:S01]  /*0fa0*/  IMAD.SHL.U32 R5, R14, 0x40, RZ ;  /* 0x000000400e057824 */ /* 0x000fe200078e00ff */
[----:B------:R-:W-:Y:S01]  /*0fb0*/  LOP3.LUT R0, R0, 0x7, RZ, 0xc0, !PT ;  /* 0x0000000700007812 */ /* 0x000fe200078ec0ff */
[----:B------:R-:W-:Y:S01]  /*0fc0*/  ULEA.HI UR5, UR5, UR4, URZ, 0x7 ;  /* 0x0000000405057291 */ /* 0x000fe2000f8f383f */
[----:B------:R-:W-:Y:S01]  /*0fd0*/  LOP3.LUT R23, R4, 0x30, RZ, 0xc0, !PT ;  /* 0x0000003004177812 */ /* 0x000fe200078ec0ff */
[----:B------:R-:W-:Y:S01]  /*0fe0*/  IMAD.MOV.U32 R9, RZ, RZ, 0x1 ;  /* 0x00000001ff097424 */ /* 0x000fe200078e00ff */
[--C-:B------:R-:W-:Y:S01]  /*0ff0*/  LOP3.LUT R22, R5, 0x40, R0.reuse, 0xe2, !PT ;  /* 0x0000004005167812 */ /* 0x100fe200078ee200 */
[----:B------:R-:W-:Y:S01]  /*1000*/  USHF.R.S32.HI UR43, URZ, 0x7, UR5 ;  /* 0x000000073f2b7899 */ /* 0x000fe20008011405 */
[----:B------:R-:W1:Y:S01]  /*1010*/  LDC R95, c[0x0][0x600] ;  /* 0x00018000ff5f7b82 */ /* 0x000e620000000800 */
[-C--:B------:R-:W-:Y:S01]  /*1020*/  IADD3 R5, RZ, -R23.reuse, -R0 ;  /* 0x80000017ff057210 */ /* 0x080fe20007ffe800 */
[----:B------:R-:W-:Y:S01]  /*1030*/  IMAD.U32 R6, RZ, RZ, UR6 ;  /* 0x00000006ff067e24 */ /* 0x000fe2000f8e00ff */
[C---:B--2---:R-:W-:Y:S01]  /*1040*/  LOP3.LUT R89, R3.reuse, 0x3, RZ, 0xc0, !PT ;  /* 0x0000000303597812 */ /* 0x044fe200078ec0ff */
[----:B------:R-:W-:Y:S01]  /*1050*/  UISETP.LT.AND UP0, UPT, UR43, 0x1, UPT ;  /* 0x000000012b00788c */ /* 0x000fe2000bf01270 */
[----:B------:R-:W-:Y:S01]  /*1060*/  LOP3.LUT R94, R3, 0x80, RZ, 0xc0, !PT ;  /* 0x00000080035e7812 */ /* 0x000fe200078ec0ff */
[----:B------:R-:W-:Y:S01]  /*1070*/  IMAD R5, R14, -0x40, R5 ;  /* 0xffffffc00e057824 */ /* 0x000fe200078e0205 */
[----:B------:R-:W-:Y:S01]  /*1080*/  ULDC UR4, c[0x0][0x284] ;  /* 0x0000a10000047ab9 */ /* 0x000fe20000000800 */
[-C--:B---3--:R-:W-:Y:S01]  /*1090*/  SHF.L.U32 R7, R7, R90.reuse, RZ ;  /* 0x0000005a07077219 */ /* 0x088fe200000006ff */
[----:B------:R-:W-:Y:S01]  /*10a0*/  USEL UR44, UR43, 0x1, UP0 ;  /* 0x000000012b2c7887 */ /* 0x000fe20008000000 */
[----:B------:R-:W-:Y:S01]  /*10b0*/  LOP3.LUT R22, R22, R23, RZ, 0xfc, !PT ;  /* 0x0000001716167212 */ /* 0x000fe200078efcff */
[----:B------:R-:W-:Y:S01]  /*10c0*/  IMAD R89, R89, -0x2, R6 ;  /* 0xfffffffe59597824 */ /* 0x000fe200078e0206 */
[----:B------:R-:W-:Y:S01]  /*10d0*/  SHF.L.U32 R90, R9, R90, RZ ;  /* 0x0000005a095a7219 */ /* 0x000fe200000006ff */
[----:B------:R-:W-:Y:S01]  /*10e0*/  VIADD R97, R5, UR4 ;  /* 0x0000000405617c36 */ /* 0x000fe20008000000 */
[----:B------:R-:W-:Y:S01]  /*10f0*/  LOP3.LUT R98, R18, 0x1, RZ, 0xfc, !PT ;  /* 0x0000000112627812 */ /* 0x000fe200078efcff */
[----:B------:R-:W-:Y:S01]  /*1100*/  IMAD.MOV.U32 R23, RZ, RZ, RZ ;  /* 0x000000ffff177224 */ /* 0x000fe200078e00ff */
[C---:B0-----:R-:W-:Y:S01]  /*1110*/  SHF.L.U64.HI R91, R92.reuse, 0x3, R93 ;  /* 0x000000035c5b7819 */ /* 0x041fe2000001025d */
[----:B------:R-:W-:Y:S01]  /*1120*/  IMAD.SHL.U32 R92, R92, 0x8, RZ ;  /* 0x000000085c5c7824 */ /* 0x000fe200078e00ff */
[----:B------:R-:W-:Y:S01]  /*1130*/  SHF.R.U32.HI R94, RZ, 0x7, R94 ;  /* 0x00000007ff5e7819 */ /* 0x000fe2000001165e */
[----:B------:R-:W-:Y:S01]  /*1140*/  IMAD.SHL.U32 R93, R3, 0x2, RZ ;  /* 0x00000002035d7824 */ /* 0x000fe200078e00ff */
[----:B------:R-:W-:Y:S01]  /*1150*/  LOP3.LUT R96, RZ, R7, RZ, 0x33, !PT ;  /* 0x00000007ff607212 */ /* 0x000fe200078e33ff */
[----:B------:R-:W-:Y:S01]  /*1160*/  UIADD3 UR44, UR43, -UR44, URZ ;  /* 0x8000002c2b2c7290 */ /* 0x000fe2000fffe03f */
[----:B------:R-:W-:Y:S01]  /*1170*/  UMOV UR40, URZ ;  /* 0x0000003f00287c82 */ /* 0x000fe20008000000 */
[----:B-1----:R-:W-:Y:S01]  /*1180*/  VIADD R95, R95, 0xffffffff ;  /* 0xffffffff5f5f7836 */ /* 0x002fe20000000000 */
[----:B------:R-:W-:-:S09]  /*1190*/  UMOV UR42, URZ ;  /* 0x0000003f002a7c82 */ /* 0x000fd20008000000 */
.L_x_158:
[----:B0-----:R-:W0:Y:S01]  /*11a0*/  SHFL.IDX PT, R0, R94, RZ, 0x1f ;  /* 0x00001fff5e007589 */ /* 0x001e2200000e0000 */
[----:B-1----:R-:W1:Y:S01]  /*11b0*/  S2UR UR7, SR_CgaCtaId ;  /* 0x00000000000779c3 */ /* 0x002e620000008800 */
[----:B------:R-:W-:Y:S01]  /*11c0*/  UMOV UR6, 0x400 ;  /* 0x0000040000067882 */ /* 0x000fe20000000000 */
[----:B0-----:R-:W-:Y:S01]  /*11d0*/  R2UR UR4, R0 ;  /* 0x00000000000472ca */ /* 0x001fe200000e0000 */
[----:B-1----:R-:W-:-:S12]  /*11e0*/  ULEA UR46, UR7, UR6, 0x18 ;  /* 0x00000006072e7291 */ /* 0x002fd8000f8ec03f */
[----:B------:R-:W-:-:S04]  /*11f0*/  ULEA.HI UR5, UR4, UR4, URZ, 0x1 ;  /* 0x0000000404057291 */ /* 0x000fc8000f8f083f */
[----:B------:R-:W-:-:S04]  /*1200*/  ULOP3.LUT UR5, UR5, 0x7fffe, URZ, 0xc0, !UPT ;  /* 0x0007fffe05057892 */ /* 0x000fc8000f8ec03f */
[----:B------:R-:W-:-:S03]  /*1210*/  UIADD3 UR5, UR4, -UR5, URZ ;  /* 0x8000000504057290 */ /* 0x000fc6000fffe03f */
[----:B------:R-:W-:Y:S01]  /*1220*/  ULDC UR4, c[0x0][0x28c] ;  /* 0x0000a30000047ab9 */ /* 0x000fe20000000800 */
[----:B------:R-:W-:Y:S01]  /*1230*/  ULEA UR5, UR5, UR46, 0xd ;  /* 0x0000002e05057291 */ /* 0x000fe2000f8e683f */
[----:B------:R-:W-:-:S03]  /*1240*/  ISETP.LT.AND P0, PT, RZ, UR4, PT ;  /* 0x00000004ff007c0c */ /* 0x000fc6000bf01270 */
[----:B------:R-:W-:-:S04]  /*1250*/  UIADD3 UR5, UR5, 0x100, URZ ;  /* 0x0000010005057890 */ /* 0x000fc8000fffe03f */
[----:B------:R-:W-:-:S04]  /*1260*/  USHF.R.U32.HI UR5, URZ, 0x4, UR5 ;  /* 0x000000043f057899 */ /* 0x000fc80008011605 */
[----:B------:R-:W-:-:S04]  /*1270*/  ULOP3.LUT UR5, UR5, 0x3fff, URZ, 0xc0, !UPT ;  /* 0x00003fff05057892 */ /* 0x000fc8000f8ec03f */
[----:B------:R-:W-:Y:S01]  /*1280*/  ULOP3.LUT UR45, UR5, 0x10000, URZ, 0xfc, !UPT ;  /* 0x00010000052d7892 */ /* 0x000fe2000f8efc3f */
[----:B--2345:R-:W-:Y:S11]  /*1290*/  @P0 BRA `(.L_x_13) ;  /* 0x0000000000400947 */ /* 0x03cff60003800000 */
[----:B------:R-:W-:Y:S01]  /*12a0*/  MOV R0, 0x0 ;  /* 0x0000000000007802 */ /* 0x000fe20000000f00 */
[----:B------:R-:W-:Y:S01]  /*12b0*/  ULDC.64 UR4, c[0x4][0x68] ;  /* 0x01001a0000047ab9 */ /* 0x000fe20000000a00 */
[----:B------:R-:W-:Y:S01]  /*12c0*/  ULDC.64 UR6, c[0x4][0x8] ;  /* 0x0100020000067ab9 */ /* 0x000fe20000000a00 */
[----:B------:R-:W-:Y:S01]  /*12d0*/  IMAD.U32 R4, RZ, RZ, UR4 ;  /* 0x00000004ff047e24 */ /* 0x000fe2000f8e00ff */
[----:B------:R0:W1:Y:S01]  /*12e0*/  LDC.64 R14, c[0x4][R0] ;  /* 0x01000000000e7b82 */ /* 0x0000620000000a00 */
[----:B------:R-:W-:Y:S01]  /*12f0*/  IMAD.U32 R5, RZ, RZ, UR5 ;  /* 0x00000005ff057e24 */ /* 0x000fe2000f8e00ff */
[----:B------:R-:W-:Y:S01]  /*1300*/  ULDC.64 UR4, c[0x4][0x70] ;  /* 0x01001c0000047ab9 */ /* 0x000fe20000000a00 */
[----:B------:R-:W-:Y:S02]  /*1310*/  IMAD.U32 R10, RZ, RZ, UR6 ;  /* 0x00000006ff0a7e24 */ /* 0x000fe4000f8e00ff */
[----:B------:R-:W-:Y:S02]  /*1320*/  IMAD.U32 R6, RZ, RZ, UR4 ;  /* 0x00000004ff067e24 */ /* 0x000fe4000f8e00ff */
[----:B------:R-:W-:-:S02]  /*1330*/  IMAD.U32 R7, RZ, RZ, UR5 ;  /* 0x00000005ff077e24 */ /* 0x000fc4000f8e00ff */
[----:B------:R-:W-:Y:S02]  /*1340*/  IMAD.U32 R11, RZ, RZ, UR7 ;  /* 0x00000007ff0b7e24 */ /* 0x000fe4000f8e00ff */
[----:B------:R-:W-:Y:S02]  /*1350*/  IMAD.MOV.U32 R8, RZ, RZ, 0x1e1 ;  /* 0x000001e1ff087424 */ /* 0x000fe400078e00ff */
[----:B------:R-:W-:Y:S02]  /*1360*/  IMAD.MOV.U32 R12, RZ, RZ, 0x1 ;  /* 0x00000001ff0c7424 */ /* 0x000fe400078e00ff */
[----:B0-----:R-:W-:-:S07]  /*1370*/  IMAD.MOV.U32 R13, RZ, RZ, RZ ;  /* 0x000000ffff0d7224 */ /* 0x001fce00078e00ff */
[----:B------:R-:W-:-:S07]  /*1380*/  LEPC R20, `(.L_x_13) ;  /* 0x000000001014794e */ /* 0x000fce0000000000 */
[----:B-1---5:R-:W-:Y:S05]  /*1390*/  CALL.ABS.NOINC R14 ;  /* 0x000000000e007343 */ /* 0x022fea0003c00000 */
.L_x_13:
[----:B------:R-:W-:-:S13]  /*13a0*/  ISETP.NE.AND P0, PT, R98, 0x3, PT ;  /* 0x000000036200780c */ /* 0x000fda0003f05270 */
[----:B------:R-:W-:Y:S05]  /*13b0*/  @!P0 BRA `(.L_x_14) ;  /* 0x0000000000048947 */ /* 0x000fea0003800000 */
[----:B------:R-:W-:Y:S01]  /*13c0*/  BPT.TRAP 0x1 ;  /* 0x000000040000795c */ /* 0x000fe20000300000 */
.L_x_14:
[----:B------:R-:W-:Y:S02]  /*13d0*/  IMAD.U32 R3, RZ, RZ, UR42 ;  /* 0x0000002aff037e24 */ /* 0x000fe4000f8e00ff */
[----:B------:R-:W-:-:S03]  /*13e0*/  IMAD.U32 R0, RZ, RZ, UR40 ;  /* 0x00000028ff007e24 */ /* 0x000fc6000f8e00ff */
[----:B------:R-:W-:Y:S02]  /*13f0*/  LEA R3, R3, UR46, 0x3 ;  /* 0x0000002e03037c11 */ /* 0x000fe4000f8e18ff */
[----:B------:R-:W-:-:S04]  /*1400*/  SHF.L.U32 R0, R0, 0x1f, RZ ;  /* 0x0000001f00007819 */ /* 0x000fc800000006ff */
[----:B------:R0:W1:Y:S01]  /*1410*/  SYNCS.PHASECHK.TRANS64.TRYWAIT P1, [R3+URZ], R0 ;  /* 0x00000000030075a7 */ /* 0x000062000802017f */
[----:B------:R-:W-:Y:S05]  /*1420*/  @!P0 BRA `(.L_x_15) ;  /* 0x0000000000048947 */ /* 0x000fea0003800000 */
[----:B------:R-:W-:Y:S01]  /*1430*/  BPT.TRAP 0x1 ;  /* 0x000000040000795c */ /* 0x000fe20000300000 */
.L_x_15:
[----:B------:R-:W-:-:S05]  /*1440*/  IMAD.U32 R4, RZ, RZ, UR44 ;  /* 0x0000002cff047e24 */ /* 0x000fca000f8e00ff */
[----:B------:R-:W-:Y:S01]  /*1450*/  ISETP.GE.AND P2, PT, R4, 0x1, PT ;  /* 0x000000010400780c */ /* 0x000fe20003f46270 */
[----:B-1----:R-:W-:-:S12]  /*1460*/  @P1 BRA `(.L_x_16) ;  /* 0x0000000000081947 */ /* 0x002fd80003800000 */
[----:B------:R-:W1:Y:S02]  /*1470*/  SYNCS.PHASECHK.TRANS64.TRYWAIT P1, [R3+URZ], R0 ;  /* 0x00000000030075a7 */ /* 0x000e64000802017f */
[----:B-1----:R-:W-:Y:S05]  /*1480*/  @!P1 BRA `(.L_x_17) ;  /* 0x00000068006c9947 */ /* 0x002fea0003800000 */
.L_x_16:
[----:B------:R-:W-:Y:S05]  /*1490*/  WARPSYNC.ALL ;  /* 0x0000000000007948 */ /* 0x000fea0003800000 */
[----:B------:R-:W-:Y:S01]  /*14a0*/  UIADD3 UR4, UR46, 0x18100, URZ ;  /* 0x000181002e047890 */ /* 0x000fe2000fffe03f */
[----:B------:R-:W-:Y:S01]  /*14b0*/  WARPGROUP.ARRIVE ;  /* 0x00000000000079c5 */ /* 0x000fe20000000000 */
[----:B------:R-:W-:Y:S02]  /*14c0*/  ULEA UR5, UR42, UR45, 0xb ;  /* 0x0000002d2a057291 */ /* 0x000fe4000f8e583f */
[----:B------:R-:W-:Y:S01]  /*14d0*/  USHF.R.U32.HI UR4, URZ, 0x4, UR4 ;  /* 0x000000043f047899 */ /* 0x000fe20008011604 */
[----:B------:R-:W-:Y:S01]  /*14e0*/  UMOV UR9, 0x40000040 ;  /* 0x4000004000097882 */ /* 0x000fe20000000000 */
[----:B------:R-:W-:-:S02]  /*14f0*/  UMOV UR11, 0x40000040 ;  /* 0x40000040000b7882 */ /* 0x000fc40000000000 */
[----:B------:R-:W-:Y:S01]  /*1500*/  ULOP3.LUT UR4, UR4, 0x3fff, URZ, 0xc0, !UPT ;  /* 0x00003fff04047892 */ /* 0x000fe2000f8ec03f */
[----:B------:R-:W-:-:S03]  /*1510*/  UMOV UR8, UR5 ;  /* 0x0000000500087c82 */ /* 0x000fc60008000000 */
[----:B------:R-:W-:-:S04]  /*1520*/  ULOP3.LUT UR4, UR4, 0x10000, URZ, 0xfc, !UPT ;  /* 0x0001000004047892 */ /* 0x000fc8000f8efc3f */
[----:B------:R-:W-:-:S07]  /*1530*/  ULEA UR6, UR42, UR4, 0xb ;  /* 0x000000042a067291 */ /* 0x000fce000f8e583f */
[----:B------:R-:W-:Y:S02]  /*1540*/  UMOV UR10, UR6 ;  /* 0x00000006000a7c82 */ /* 0x000fe40008000000 */
[----:B------:R-:W-:Y:S01]  /*1550*/  HGMMA.64x128x16.F32.BF16 R24, gdesc[UR8], RZ, !UPT, gsb0 ;  /* 0x01e00000081879f0 */ /* 0x000fe2000c0018ff */
[----:B------:R-:W-:Y:S02]  /*1560*/  UIADD3 UR8, UR5, 0x2, URZ ;  /* 0x0000000205087890 */ /* 0x000fe4000fffe03f */
[----:B------:R-:W-:Y:S01]  /*1570*/  UIADD3 UR10, UR6, 0x2, URZ ;  /* 0x00000002060a7890 */ /* 0x000fe2000fffe03f */
[----:B------:R-:W-:Y:S01]  /*1580*/  UMOV UR9, 0x40000040 ;  /* 0x4000004000097882 */ /* 0x000fe20000000000 */
[----:B------:R-:W-:Y:S01]  /*1590*/  UMOV UR11, 0x40000040 ;  /* 0x40000040000b7882 */ /* 0x000fe20000000000 */
[----:B------:R-:W-:Y:S02]  /*15a0*/  WARPGROUP.DEPBAR.LE gsb0, 0x0 ;  /* 0x00008000000079c5 */ /* 0x000fe40000010000 */
[----:B------:R-:W-:-:S06]  /*15b0*/  WARPGROUP.ARRIVE ;  /* 0x00000000000079c5 */ /* 0x000fcc0000000000 */
[----:B------:R-:W-:Y:S01]  /*15c0*/  HGMMA.64x128x16.F32.BF16 R24, gdesc[UR8], R24, gsb0 ;  /* 0x01e00000081879f0 */ /* 0x000fe20008001818 */
        /* <DEDUP_REMOVED lines=41> */
[----:B------:R-:W-:Y:S03]  /*1860*/  HGMMA.64x128x16.F32.BF16 R24, gdesc[UR8], R24, gsb0 ;  /* 0x01e00000081879f0 */ /* 0x000fe60008001818 */
[----:B------:R-:W-:Y:S02]  /*1870*/  WARPGROUP.DEPBAR.LE gsb0, 0x0 ;  /* 0x00008000000079c5 */ /* 0x000fe40000010000 */
[----:B------:R-:W-:Y:S05]  /*1880*/  @!P2 BRA `(.L_x_18) ;  /* 0x00000004008ca947 */ /* 0x000fea0003800000 */
[----:B------:R-:W-:Y:S01]  /*1890*/  UIADD3 UR5, UR42, 0x1, URZ ;  /* 0x000000012a057890 */ /* 0x000fe2000fffe03f */
[----:B01----:R-:W-:-:S03]  /*18a0*/  IMAD.U32 R0, RZ, RZ, UR44 ;  /* 0x0000002cff007e24 */ /* 0x003fc6000f8e00ff */
[----:B------:R-:W-:-:S04]  /*18b0*/  UISETP.NE.AND UP0, UPT, UR5, 0x3, UPT ;  /* 0x000000030500788c */ /* 0x000fc8000bf05270 */
[----:B------:R-:W-:Y:S02]  /*18c0*/  USEL UR6, URZ, 0x1, UP0 ;  /* 0x000000013f067887 */ /* 0x000fe40008000000 */
[----:B------:R-:W-:Y:S02]  /*18d0*/  USEL UR5, UR5, URZ, UP0 ;  /* 0x0000003f05057287 */ /* 0x000fe40008000000 */
[----:B------:R-:W-:-:S06]  /*18e0*/  ULOP3.LUT UR6, UR40, UR6, URZ, 0x3c, !UPT ;  /* 0x0000000628067292 */ /* 0x000fcc000f8e3c3f */
[----:B------:R-:W-:Y:S01]  /*18f0*/  IMAD.U32 R5, RZ, RZ, UR6 ;  /* 0x00000006ff057e24 */ /* 0x000fe2000f8e00ff */
[----:B------:R-:W-:-:S06]  /*1900*/  UMOV UR6, UR42 ;  /* 0x0000002a00067c82 */ /* 0x000fcc0008000000 */
.L_x_25:
[----:B01----:R-:W-:Y:S05]  /*1910*/  @!P0 BRA `(.L_x_19) ;  /* 0x0000000000048947 */ /* 0x003fea0003800000 */
[----:B------:R-:W-:Y:S01]  /*1920*/  BPT.TRAP 0x1 ;  /* 0x000000040000795c */ /* 0x000fe20000300000 */
.L_x_19:
[----:B------:R-:W0:Y:S01]  /*1930*/  S2UR UR8, SR_CgaCtaId ;  /* 0x00000000000879c3 */ /* 0x000e220000008800 */
[----:B------:R-:W-:Y:S01]  /*1940*/  UMOV UR7, 0x400 ;  /* 0x0000040000077882 */ /* 0x000fe20000000000 */
[----:B------:R-:W-:Y:S01]  /*1950*/  SHF.L.U32 R3, R5, 0x1f, RZ ;  /* 0x0000001f05037819 */ /* 0x000fe200000006ff */
[----:B0-----:R-:W-:-:S04]  /*1960*/  ULEA UR7, UR8, UR7, 0x18 ;  /* 0x0000000708077291 */ /* 0x001fc8000f8ec03f */
[----:B------:R-:W-:-:S09]  /*1970*/  ULEA UR8, UR5, UR7, 0x3 ;  /* 0x0000000705087291 */ /* 0x000fd2000f8e183f */
[----:B------:R0:W1:Y:S01]  /*1980*/  SYNCS.PHASECHK.TRANS64.TRYWAIT P1, [UR8], R3 ;  /* 0x00000003ff0075a7 */ /* 0x0000620008020148 */
[----:B------:R-:W-:Y:S05]  /*1990*/  @!P0 BRA `(.L_x_20) ;  /* 0x0000000000048947 */ /* 0x000fea0003800000 */
[----:B------:R-:W-:Y:S01]  /*19a0*/  BPT.TRAP 0x1 ;  /* 0x000000040000795c */ /* 0x000fe20000300000 */
.L_x_20:
[----:B-1----:R-:W-:Y:S05]  /*19b0*/  @P1 BRA `(.L_x_21) ;  /* 0x0000000000081947 */ /* 0x002fea0003800000 */
[----:B------:R-:W1:Y:S02]  /*19c0*/  SYNCS.PHASECHK.TRANS64.TRYWAIT P1, [UR8], R3 ;  /* 0x00000003ff0075a7 */ /* 0x000e640008020148 */
[----:B-1----:R-:W-:Y:S05]  /*19d0*/  @!P1 BRA `(.L_x_22) ;  /* 0x00000064002c9947 */ /* 0x002fea0003800000 */
.L_x_21:
[----:B------:R-:W-:Y:S01]  /*19e0*/  ULEA UR12, UR5, UR45, 0xb ;  /* 0x0000002d050c7291 */ /* 0x000fe2000f8e583f */
[----:B------:R-:W-:Y:S01]  /*19f0*/  WARPGROUP.ARRIVE ;  /* 0x00000000000079c5 */ /* 0x000fe20000000000 */
[----:B------:R-:W-:Y:S01]  /*1a00*/  ULEA UR13, UR5, UR4, 0xb ;  /* 0x00000004050d7291 */ /* 0x000fe2000f8e583f */
[----:B------:R-:W-:Y:S01]  /*1a10*/  UMOV UR9, 0x40000040 ;  /* 0x4000004000097882 */ /* 0x000fe20000000000 */
[----:B------:R-:W-:-:S03]  /*1a20*/  UMOV UR11, 0x40000040 ;  /* 0x40000040000b7882 */ /* 0x000fc60000000000 */
[----:B------:R-:W-:Y:S02]  /*1a30*/  UMOV UR8, UR12 ;  /* 0x0000000c00087c82 */ /* 0x000fe40008000000 */
[----:B------:R-:W-:Y:S02]  /*1a40*/  UMOV UR10, UR13 ;  /* 0x0000000d000a7c82 */ /* 0x000fe40008000000 */
[----:B------:R-:W-:Y:S01]  /*1a50*/  HGMMA.64x128x16.F32.BF16 R24, gdesc[UR8], R24, gsb0 ;  /* 0x01e00000081879f0 */ /* 0x000fe20008001818 */
[----:B------:R-:W-:Y:S02]  /*1a60*/  UIADD3 UR8, UR12, 0x2, URZ ;  /* 0x000000020c087890 */ /* 0x000fe4000fffe03f */
[----:B------:R-:W-:Y:S01]  /*1a70*/  UIADD3 UR10, UR13, 0x2, URZ ;  /* 0x000000020d0a7890 */ /* 0x000fe2000fffe03f */
[----:B------:R-:W-:Y:S01]  /*1a80*/  UMOV UR9, 0x40000040 ;  /* 0x4000004000097882 */ /* 0x000fe20000000000 */
[----:B------:R-:W-:Y:S01]  /*1a90*/  UMOV UR11, 0x40000040 ;  /* 0x40000040000b7882 */ /* 0x000fe20000000000 */
[----:B------:R-:W-:-:S02]  /*1aa0*/  WARPGROUP.DEPBAR.LE gsb0, 0x0 ;  /* 0x00008000000079c5 */ /* 0x000fc40000010000 */
        /* <DEDUP_REMOVED lines=46> */
[----:B------:R-:W-:Y:S01]  /*1d90*/  BPT.TRAP 0x1 ;  /* 0x000000040000795c */ /* 0x000fe20000300000 */
.L_x_23:
[----:B------:R-:W-:Y:S01]  /*1da0*/  ULEA UR7, UR6, UR7, 0x3 ;  /* 0x0000000706077291 */ /* 0x000fe2000f8e183f */
[----:B------:R-:W-:-:S03]  /*1db0*/  ISETP.GT.U32.AND P1, PT, R18, 0x1, PT ;  /* 0x000000011200780c */ /* 0x000fc60003f24070 */
[----:B------:R-:W-:-:S04]  /*1dc0*/  UIADD3 UR7, UR7, 0x18, URZ ;  /* 0x0000001807077890 */ /* 0x000fc8000fffe03f */
[----:B------:R-:W-:-:S09]  /*1dd0*/  UPRMT UR7, URZ, 0x654, UR7 ;  /* 0x000006543f077896 */ /* 0x000fd20008000007 */
[----:B------:R-:W-:Y:S01]  /*1de0*/  SYNCS.ARRIVE.TRANS64.RED.A1T0 RZ, [UR7], RZ ;  /* 0x000000ffffff79a7 */ /* 0x000fe20008100407 */
[----:B------:R-:W-:Y:S05]  /*1df0*/  @P1 BRA `(.L_x_24) ;  /* 0x0000000000041947 */ /* 0x000fea0003800000 */
[----:B------:R-:W-:Y:S01]  /*1e00*/  BPT.TRAP 0x1 ;  /* 0x000000040000795c */ /* 0x000fe20000300000 */
.L_x_24:
[----:B------:R-:W-:Y:S01]  /*1e10*/  UIADD3 UR5, UR5, 0x1, URZ ;  /* 0x0000000105057890 */ /* 0x000fe2000fffe03f */
[C---:B------:R-:W-:Y:S01]  /*1e20*/  ISETP.GT.AND P1, PT, R0.reuse, 0x1, PT ;  /* 0x000000010000780c */ /* 0x040fe20003f24270 */
[----:B------:R-:W-:Y:S01]  /*1e30*/  UIADD3 UR6, UR6, 0x1, URZ ;  /* 0x0000000106067890 */ /* 0x000fe2000fffe03f */
[----:B------:R-:W-:Y:S01]  /*1e40*/  VIADD R0, R0, 0xffffffff ;  /* 0xffffffff00007836 */ /* 0x000fe20000000000 */
[----:B------:R-:W-:Y:S02]  /*1e50*/  UISETP.NE.AND UP0, UPT, UR5, 0x3, UPT ;  /* 0x000000030500788c */ /* 0x000fe4000bf05270 */
[----:B------:R-:W-:Y:S02]  /*1e60*/  UISETP.NE.AND UP1, UPT, UR6, 0x3, UPT ;  /* 0x000000030600788c */ /* 0x000fe4000bf25270 */
[----:B------:R-:W-:Y:S02]  /*1e70*/  USEL UR7, URZ, 0x1, UP0 ;  /* 0x000000013f077887 */ /* 0x000fe40008000000 */
[----:B------:R-:W-:-:S02]  /*1e80*/  USEL UR5, UR5, URZ, UP0 ;  /* 0x0000003f05057287 */ /* 0x000fc40008000000 */
[----:B------:R-:W-:Y:S02]  /*1e90*/  USEL UR6, UR6, URZ, UP1 ;  /* 0x0000003f06067287 */ /* 0x000fe40008800000 */
[----:B------:R-:W-:Y:S01]  /*1ea0*/  LOP3.LUT R5, R5, UR7, RZ, 0x3c, !PT ;  /* 0x0000000705057c12 */ /* 0x000fe2000f8e3cff */
[----:B------:R-:W-:Y:S09]  /*1eb0*/  @P1 BRA `(.L_x_25) ;  /* 0xfffffff800941947 */ /* 0x000ff2000383ffff */
.L_x_18:
[----:B01----:R-:W0:Y:S02]  /*1ec0*/  LDC R0, c[0x0][0x28c] ;  /* 0x0000a300ff007b82 */ /* 0x003e240000000800 */
[----:B0-----:R-:W-:-:S13]  /*1ed0*/  ISETP.GE.AND P1, PT, R0, 0x1, PT ;  /* 0x000000010000780c */ /* 0x001fda0003f26270 */
[----:B------:R-:W-:Y:S05]  /*1ee0*/  @!P1 BRA `(.L_x_26) ;  /* 0x0000000000409947 */ /* 0x000fea0003800000 */
[----:B------:R-:W-:Y:S05]  /*1ef0*/  @!P0 BRA `(.L_x_27) ;  /* 0x0000000000048947 */ /* 0x000fea0003800000 */
[----:B------:R-:W-:Y:S01]  /*1f00*/  BPT.TRAP 0x1 ;  /* 0x000000040000795c */ /* 0x000fe20000300000 */
.L_x_27:
[----:B------:R-:W0:Y:S01]  /*1f10*/  S2UR UR7, SR_CgaCtaId ;  /* 0x00000000000779c3 */ /* 0x000e220000008800 */
[----:B------:R-:W-:Y:S01]  /*1f20*/  UIADD3 UR6, UR44, UR42, URZ ;  /* 0x0000002a2c067290 */ /* 0x000fe2000fffe03f */
[----:B------:R-:W-:-:S03]  /*1f30*/  ISETP.GT.U32.AND P0, PT, R18, 0x1, PT ;  /* 0x000000011200780c */ /* 0x000fc60003f04070 */
[----:B------:R-:W-:-:S04]  /*1f40*/  UIMAD.WIDE.U32 UR4, UR6, -0x55555555, URZ ;  /* 0xaaaaaaab060478a5 */ /* 0x000fc8000f8e003f */
[----:B------:R-:W-:-:S03]  /*1f50*/  USHF.R.U32.HI UR4, URZ, 0x1, UR5 ;  /* 0x000000013f047899 */ /* 0x000fc60008011605 */
[----:B------:R-:W-:Y:S01]  /*1f60*/  UMOV UR5, 0x400 ;  /* 0x0000040000057882 */ /* 0x000fe20000000000 */
[----:B------:R-:W-:Y:S02]  /*1f70*/  UIMAD UR6, UR4, -0x3, UR6 ;  /* 0xfffffffd040678a4 */ /* 0x000fe4000f8e0206 */
[----:B0-----:R-:W-:-:S04]  /*1f80*/  ULEA UR5, UR7, UR5, 0x18 ;  /* 0x0000000507057291 */ /* 0x001fc8000f8ec03f */
[----:B------:R-:W-:-:S04]  /*1f90*/  ULEA UR6, UR6, UR5, 0x3 ;  /* 0x0000000506067291 */ /* 0x000fc8000f8e183f */
[----:B------:R-:W-:-:S04]  /*1fa0*/  UIADD3 UR6, UR6, 0x18, URZ ;  /* 0x0000001806067890 */ /* 0x000fc8000fffe03f */
[----:B------:R-:W-:-:S09]  /*1fb0*/  UPRMT UR6, URZ, 0x654, UR6 ;  /* 0x000006543f067896 */ /* 0x000fd20008000006 */
[----:B------:R-:W-:Y:S01]  /*1fc0*/  SYNCS.ARRIVE.TRANS64.RED.A1T0 RZ, [UR6], RZ ;  /* 0x000000ffffff79a7 */ /* 0x000fe20008100406 */
[----:B------:R-:W-:Y:S05]  /*1fd0*/  @P0 BRA `(.L_x_26) ;  /* 0x0000000000040947 */ /* 0x000fea0003800000 */
[----:B------:R-:W-:Y:S01]  /*1fe0*/  BPT.TRAP 0x1 ;  /* 0x000000040000795c */ /* 0x000fe20000300000 */
.L_x_26:
[----:B------:R-:W-:Y:S01]  /*1ff0*/  IMAD.SHL.U32 R6, R100, 0x80, RZ ;  /* 0x0000008064067824 */ /* 0x000fe200078e00ff */
[----:B------:R-:W-:Y:S01]  /*2000*/  UIADD3 UR42, UR43, UR42, URZ ;  /* 0x0000002a2b2a7290 */ /* 0x000fe2000fffe03f */
[----:B------:R-:W-:Y:S01]  /*2010*/  SHF.R.S32.HI R11, RZ, 0x1f, R99 ;  /* 0x0000001fff0b7819 */ /* 0x000fe20000011463 */
[----:B------:R-:W-:Y:S01]  /*2020*/  UISETP.GE.U32.AND UP1, UPT, UR43, 0x3, UPT ;  /* 0x000000032b00788c */ /* 0x000fe2000bf26070 */
[----:B------:R-:W-:Y:S01]  /*2030*/  IMAD.SHL.U32 R10, R101, 0x80, RZ ;  /* 0x00000080650a7824 */ /* 0x000fe200078e00ff */
[----:B------:R-:W-:Y:S01]  /*2040*/  ULDC UR7, c[0x0][0x288] ;  /* 0x0000a20000077ab9 */ /* 0x000fe20000000800 */
[C---:B------:R-:W-:Y:S01]  /*2050*/  LOP3.LUT R8, R6.reuse, 0x6, R93, 0xf8, !PT ;  /* 0x0000000606087812 */ /* 0x040fe200078ef85d */
[----:B------:R-:W-:Y:S01]  /*2060*/  UISETP.GT.U32.AND UP0, UPT, UR42, 0x2, UPT ;  /* 0x000000022a00788c */ /* 0x000fe2000bf04070 */
[----:B------:R-:W-:Y:S01]  /*2070*/  ISETP.GE.AND P0, PT, R6, UR7, PT ;  /* 0x0000000706007c0c */ /* 0x000fe2000bf06270 */
[----:B------:R-:W-:Y:S01]  /*2080*/  ULDC.64 UR4, c[0x0][0x5d0] ;  /* 0x0001740000047ab9 */ /* 0x000fe20000000a00 */
[--C-:B------:R-:W-:Y:S01]  /*2090*/  SHF.R.S32.HI R9, RZ, 0x1f, R8.reuse ;  /* 0x0000001fff097819 */ /* 0x100fe20000011408 */
[----:B------:R-:W-:Y:S01]  /*20a0*/  ULDC UR10, c[0x0][0x284] ;  /* 0x0000a100000a7ab9 */ /* 0x000fe20000000800 */
[----:B------:R-:W-:Y:S01]  /*20b0*/  IMAD R0, R11, UR4, RZ ;  /* 0x000000040b007c24 */ /* 0x000fe2000f8e02ff */
[----:B------:R-:W-:Y:S01]  /*20c0*/  UISETP.LT.U32.AND UP0, UPT, UR43, 0x3, UP0 ;  /* 0x000000032b00788c */ /* 0x000fe20008701070 */
[----:B------:R-:W-:Y:S01]  /*20d0*/  ISETP.GE.OR P0, PT, R10, UR10, P0 ;  /* 0x0000000a0a007c0c */ /* 0x000fe20008706670 */
[----:B------:R-:W-:Y:S01]  /*20e0*/  IMAD.WIDE.U32 R4, R99, UR4, R8 ;  /* 0x0000000463047c25 */ /* 0x000fe2000f8e0008 */
[----:B------:R-:W-:Y:S01]  /*20f0*/  ULDC.64 UR8, c[0x0][0x5c8] ;  /* 0x0001720000087ab9 */ /* 0x000fe20000000a00 */
[----:B------:R-:W-:-:S02]  /*2100*/  USEL UR6, URZ, 0x1, !UP0 ;  /* 0x000000013f067887 */ /* 0x000fc4000c000000 */
[----:B------:R-:W-:Y:S01]  /*2110*/  IMAD R3, R99, UR5, R0 ;  /* 0x0000000563037c24 */ /* 0x000fe2000f8e0200 */
[----:B------:R-:W-:Y:S01]  /*2120*/  @UP1 UIMAD.WIDE.U32 UR4, UR42, -0x55555555, URZ ;  /* 0xaaaaaaab2a0418a5 */ /* 0x000fe2000f8e003f */
[----:B------:R-:W-:Y:S01]  /*2130*/  IMAD.WIDE R100, R101, 0x80, R22 ;  /* 0x0000008065647825 */ /* 0x000fe200078e0216 */
[----:B------:R-:W-:Y:S02]  /*2140*/  ULOP3.LUT UR40, UR40, UR6, URZ, 0x3c, !UPT ;  /* 0x0000000628287292 */ /* 0x000fe4000f8e3c3f */
[----:B------:R-:W-:Y:S01]  /*2150*/  @UP1 USHF.R.U32.HI UR4, URZ, 0x1, UR5 ;  /* 0x000000013f041899 */ /* 0x000fe20008011605 */
[----:B------:R-:W-:Y:S02]  /*2160*/  IMAD.IADD R5, R5, 0x1, R3 ;  /* 0x0000000105057824 */ /* 0x000fe400078e0203 */
[----:B------:R-:W-:Y:S01]  /*2170*/  IMAD R3, R101, UR8, RZ ;  /* 0x0000000865037c24 */ /* 0x000fe2000f8e02ff */
[----:B------:R-:W-:Y:S01]  /*2180*/  @UP1 ULOP3.LUT UR40, UR40, 0x1, UR4, 0x78, !UPT ;  /* 0x0000000128281892 */ /* 0x000fe2000f8e7804 */
[----:B------:R-:W-:-:S04]  /*2190*/  IMAD.WIDE.U32 R102, R100, UR8, R4 ;  /* 0x0000000864667c25 */ /* 0x000fc8000f8e0004 */
[----:B------:R-:W-:Y:S02]  /*21a0*/  IMAD R7, R100, UR9, R3 ;  /* 0x0000000964077c24 */ /* 0x000fe4000f8e0203 */
[----:B------:R-:W-:Y:S01]  /*21b0*/  IMAD.MOV.U32 R0, RZ, RZ, -0x1 ;  /* 0xffffffffff007424 */ /* 0x000fe200078e00ff */
[----:B------:R-:W-:Y:S06]  /*21c0*/  @P0 BRA `(.L_x_28) ;  /* 0x00000040001c0947 */ /* 0x000fec0003800000 */
[----:B-----5:R-:W-:Y:S01]  /*21d0*/  FSETP.NEU.AND P0, PT, R88, RZ, PT ;  /* 0x000000ff5800720b */ /* 0x020fe20003f0d000 */
[----:B------:R-:W-:Y:S01]  /*21e0*/  IMAD.IADD R4, R89, 0x1, -R6 ;  /* 0x0000000159047824 */ /* 0x000fe200078e0a06 */
[----:B------:R-:W-:Y:S01]  /*21f0*/  BSSY B0, `(.L_x_28) ;  /* 0x0000404000007945 */ /* 0x000fe20003800000 */
[----:B------:R-:W-:Y:S02]  /*2200*/  IMAD.IADD R3, R97, 0x1, -R10 ;  /* 0x0000000161037824 */ /* 0x000fe400078e0a0a */
[----:B------:R-:W-:Y:S01]  /*2210*/  IMAD.IADD R113, R103, 0x1, R7 ;  /* 0x0000000167717824 */ /* 0x000fe200078e0207 */
[----:B------:R-:W-:-:S04]  /*2220*/  ISETP.GT.AND P2, PT, R4, RZ, PT ;  /* 0x000000ff0400720c */ /* 0x000fc80003f44270 */
[----:B------:R-:W-:-:S03]  /*2230*/  ISETP.GT.AND P1, PT, R3, RZ, P2 ;  /* 0x000000ff0300720c */ /* 0x000fc60001724270 */
[----:B------:R-:W-:Y:S10]  /*2240*/  @!P0 BRA `(.L_x_29) ;  /* 0x0000002c00288947 */ /* 0x000ff40003800000 */
[----:B------:R-:W0:Y:S01]  /*2250*/  LDC.64 R106, c[0x0][0x5b8] ;  /* 0x00016e00ff6a7b82 */ /* 0x000e220000000a00 */
[----:B------:R-:W-:-:S07]  /*2260*/  ULDC.64 UR4, c[0x0][0x5c0] ;  /* 0x0001700000047ab9 */ /* 0x000fce0000000a00 */
[----:B------:R-:W1:Y:S08]  /*2270*/  LDC.64 R108, c[0x0][0x5b0] ;  /* 0x00016c00ff6c7b82 */ /* 0x000e700000000a00 */
[----:B------:R-:W2:Y:S01]  /*2280*/  LDC.64 R110, c[0x0][0x5a8] ;  /* 0x00016a00ff6e7b82 */ /* 0x000ea20000000a00 */
[-C--:B0-----:R-:W-:Y:S02]  /*2290*/  IMAD R6, R11, R106.reuse, RZ ;  /* 0x0000006a0b067224 */ /* 0x081fe400078e02ff */
[----:B------:R-:W-:-:S04]  /*22a0*/  IMAD.WIDE.U32 R104, R99, R106, R8 ;  /* 0x0000006a63687225 */ /* 0x000fc800078e0008 */
[----:B------:R-:W-:Y:S02]  /*22b0*/  IMAD R103, R99, R107, R6 ;  /* 0x0000006b63677224 */ /* 0x000fe400078e0206 */
[-C--:B-1----:R-:W-:Y:S02]  /*22c0*/  IMAD R5, R101, R108.reuse, RZ ;  /* 0x0000006c65057224 */ /* 0x082fe400078e02ff */
[----:B------:R-:W-:Y:S02]  /*22d0*/  IMAD.IADD R13, R105, 0x1, R103 ;  /* 0x00000001690d7824 */ /* 0x000fe400078e0267 */
[----:B------:R-:W-:Y:S02]  /*22e0*/  IMAD.MOV.U32 R12, RZ, RZ, R104 ;  /* 0x000000ffff0c7224 */ /* 0x000fe400078e0068 */
[C---:B------:R-:W-:Y:S02]  /*22f0*/  IMAD R107, R100.reuse, R109, R5 ;  /* 0x0000006d646b7224 */ /* 0x040fe400078e0205 */
[----:B------:R-:W-:-:S04]  /*2300*/  IMAD.WIDE.U32 R6, R100, R108, R12 ;  /* 0x0000006c64067225 */ /* 0x000fc800078e000c */
[----:B------:R-:W-:Y:S01]  /*2310*/  IMAD.IADD R5, R7, 0x1, R107 ;  /* 0x0000000107057824 */ /* 0x000fe200078e026b */
[----:B--2---:R-:W-:-:S04]  /*2320*/  LEA R14, P0, R6, R110, 0x1 ;  /* 0x0000006e060e7211 */ /* 0x004fc800078008ff */
[----:B------:R-:W-:-:S05]  /*2330*/  LEA.HI.X R15, R6, R111, R5, 0x1, P0 ;  /* 0x0000006f060f7211 */ /* 0x000fca00000f0c05 */
[----:B------:R0:W2:Y:S01]  /*2340*/  @P1 LDG.E.LTC128B.U16 R5, desc[UR36][R14.64] ;  /* 0x000000240e051981 */ /* 0x0000a2000c1e1520 */
[----:B------:R-:W-:Y:S01]  /*2350*/  LEA R10, P0, R102, UR4, 0x1 ;  /* 0x00000004660a7c11 */ /* 0x000fe2000f8008ff */
[----:B------:R-:W-:Y:S01]  /*2360*/  IMAD.WIDE.U32 R6, R100, R108, R8 ;  /* 0x0000006c64067225 */ /* 0x000fe200078e0008 */
[----:B------:R-:W-:Y:S03]  /*2370*/  BSSY B1, `(.L_x_30) ;  /* 0x0000012000017945 */ /* 0x000fe60003800000 */
[----:B------:R-:W-:Y:S02]  /*2380*/  IMAD.IADD R7, R107, 0x1, R7 ;  /* 0x000000016b077824 */ /* 0x000fe400078e0207 */
[----:B------:R-:W-:Y:S01]  /*2390*/  IMAD.WIDE.U32 R20, R99, R106, R6 ;  /* 0x0000006a63147225 */ /* 0x000fe200078e0006 */
[----:B0-----:R-:W-:-:S03]  /*23a0*/  SHF.L.U64.HI R15, R108, 0x3, R109 ;  /* 0x000000036c0f7819 */ /* 0x001fc6000001026d */
[----:B------:R-:W-:Y:S01]  /*23b0*/  IMAD.IADD R7, R103, 0x1, R21 ;  /* 0x0000000167077824 */ /* 0x000fe200078e0215 */
[----:B------:R-:W-:Y:S01]  /*23c0*/  LEA R6, P4, R20, R110, 0x1 ;  /* 0x0000006e14067211 */ /* 0x000fe200078808ff */
[----:B------:R-:W-:-:S03]  /*23d0*/  IMAD.SHL.U32 R14, R108, 0x8, RZ ;  /* 0x000000086c0e7824 */ /* 0x000fc600078e00ff */
[----:B------:R-:W-:Y:S01]  /*23e0*/  LEA.HI.X R7, R20, R111, R7, 0x1, P4 ;  /* 0x0000006f14077211 */ /* 0x000fe200020f0c07 */
[----:B--2---:R-:W-:-:S04]  /*23f0*/  IMAD.U32 R11, R5, 0x10000, RZ ;  /* 0x00010000050b7824 */ /* 0x004fc800078e00ff */
[----:B------:R-:W-:-:S04]  /*2400*/  FMUL R11, R11, R88 ;  /* 0x000000580b0b7220 */ /* 0x000fc80000400000 */
[----:B------:R-:W-:Y:S01]  /*2410*/  FFMA R24, R24, R19, R11 ;  /* 0x0000001318187223 */ /* 0x000fe2000000000b */
[----:B------:R-:W-:Y:S02]  /*2420*/  LEA.HI.X R11, R102, UR5, R113, 0x1, P0 ;  /* 0x00000005660b7c11 */ /* 0x000fe400080f0c71 */
[----:B------:R-:W-:Y:S02]  /*2430*/  ISETP.GT.AND P0, PT, R4, 0x1, PT ;  /* 0x000000010400780c */ /* 0x000fe40003f04270 */
[----:B------:R-:W-:Y:S02]  /*2440*/  F2FP.BF16.F32.PACK_AB R24, RZ, R24 ;  /* 0x00000018ff18723e */ /* 0x000fe400000010ff */
[----:B------:R-:W-:-:S03]  /*2450*/  ISETP.GT.AND P3, PT, R3, RZ, P0 ;  /* 0x000000ff0300720c */ /* 0x000fc60000764270 */
[----:B------:R0:W-:Y:S10]  /*2460*/  @P1 STG.E.U16 desc[UR36][R10.64], R24 ;  /* 0x000000180a001986 */ /* 0x0001f4000c101524 */
[----:B------:R-:W-:Y:S05]  /*2470*/  @!P3 BRA `(.L_x_31) ;  /* 0x000000000004b947 */ /* 0x000fea0003800000 */
[----:B------:R1:W5:Y:S02]  /*2480*/  LDG.E.LTC128B.U16 R5, desc[UR36][R6.64+0x2] ;  /* 0x0000022406057981 */ /* 0x000364000c1e1520 */
.L_x_31:
[----:B------:R-:W-:Y:S05]  /*2490*/  BSYNC B1 ;  /* 0x0000000000017941 */ /* 0x000fea0003800000 */
.L_x_30:
[----:B-----5:R-:W-:Y:S01]  /*24a0*/  IMAD.U32 R101, R5, 0x10000, RZ ;  /* 0x0001000005657824 */ /* 0x020fe200078e00ff */
[----:B------:R-:W-:Y:S01]  /*24b0*/  ISETP.GT.AND P2, PT, R3, 0x8, P2 ;  /* 0x000000080300780c */ /* 0x000fe20001744270 */
[----:B------:R-:W-:Y:S01]  /*24c0*/  IMAD.WIDE.U32 R20, R100, R108, R14 ;  /* 0x0000006c64147225 */ /* 0x000fe200078e000e */
[----:B0-----:R-:W-:-:S03]  /*24d0*/  PRMT R24, R5, 0x7610, R24 ;  /* 0x0000761005187816 */ /* 0x001fc60000000018 */
[----:B------:R-:W-:Y:S01]  /*24e0*/  FMUL R12, R101, R88 ;  /* 0x00000058650c7220 */ /* 0x000fe20000400000 */
[----:B------:R-:W-:Y:S01]  /*24f0*/  IMAD.IADD R107, R107, 0x1, R21 ;  /* 0x000000016b6b7824 */ /* 0x000fe200078e0215 */
[----:B------:R-:W-:Y:S02]  /*2500*/  IADD3 R104, P1, R104, R20, RZ ;  /* 0x0000001468687210 */ /* 0x000fe40007f3e0ff */
[----:B------:R-:W-:-:S03]  /*2510*/  FFMA R12, R25, R19, R12 ;  /* 0x00000013190c7223 */ /* 0x000fc6000000000c */
[----:B------:R-:W-:Y:S02]  /*2520*/  IMAD.X R13, R107, 0x1, R13, P1 ;  /* 0x000000016b0d7824 */ /* 0x000fe400008e060d */
[----:B------:R-:W-:Y:S02]  /*2530*/  F2FP.BF16.F32.PACK_AB R12, RZ, R12 ;  /* 0x0000000cff0c723e */ /* 0x000fe400000010ff */
[----:B------:R-:W-:Y:S02]  /*2540*/  LEA R14, P1, R104, R110, 0x1 ;  /* 0x0000006e680e7211 */ /* 0x000fe400078208ff */
[----:B------:R-:W-:Y:S02]  /*2550*/  PRMT R21, R12, 0x7610, R21 ;  /* 0x000076100c157816 */ /* 0x000fe40000000015 */
[----:B------:R-:W-:-:S03]  /*2560*/  LEA.HI.X R15, R104, R111, R13, 0x1, P1 ;  /* 0x0000006f680f7211 */ /* 0x000fc600008f0c0d */
[----:B------:R0:W-:Y:S04]  /*2570*/  @P3 STG.E.U16 desc[UR36][R10.64+0x2], R21 ;  /* 0x000002150a003986 */ /* 0x0001e8000c101524 */
[----:B------:R-:W2:Y:S01]  /*2580*/  @P2 LDG.E.LTC128B.U16 R24, desc[UR36][R14.64] ;  /* 0x000000240e182981 */ /* 0x000ea2000c1e1520 */
[----:B------:R-:W-:Y:S01]  /*2590*/  IADD3 R20, P1, R8, R20, RZ ;  /* 0x0000001408147210 */ /* 0x000fe20007f3e0ff */
[----:B------:R-:W-:Y:S01]  /*25a0*/  BSSY B1, `(.L_x_32) ;  /* 0x0000011000017945 */ /* 0x000fe20003800000 */
[C---:B------:R-:W-:Y:S02]  /*25b0*/  SHF.L.U64.HI R13, R92.reuse, 0x1, R91 ;  /* 0x000000015c0d7819 */ /* 0x040fe4000001025b */
[----:B------:R-:W-:Y:S01]  /*25c0*/  ISETP.GT.AND P0, PT, R3, 0x8, P0 ;  /* 0x000000080300780c */ /* 0x000fe20000704270 */
[----:B0-----:R-:W-:Y:S01]  /*25d0*/  IMAD.X R21, R9, 0x1, R107, P1 ;  /* 0x0000000109157824 */ /* 0x001fe200008e066b */
[----:B------:R-:W-:Y:S01]  /*25e0*/  LEA R12, P1, R92, R10, 0x1 ;  /* 0x0000000a5c0c7211 */ /* 0x000fe200078208ff */
[----:B------:R-:W-:-:S04]  /*25f0*/  IMAD.WIDE.U32 R20, R99, R106, R20 ;  /* 0x0000006a63147225 */ /* 0x000fc800078e0014 */
[----:B------:R-:W-:Y:S01]  /*2600*/  IMAD.X R13, R13, 0x1, R11, P1 ;  /* 0x000000010d0d7824 */ /* 0x000fe200008e060b */
[----:B------:R-:W-:Y:S01]  /*2610*/  LEA R8, P3, R20, R110, 0x1 ;  /* 0x0000006e14087211 */ /* 0x000fe200078608ff */
[----:B------:R-:W-:-:S05]  /*2620*/  IMAD.IADD R9, R103, 0x1, R21 ;  /* 0x0000000167097824 */ /* 0x000fca00078e0215 */
[----:B------:R-:W-:Y:S01]  /*2630*/  LEA.HI.X R9, R20, R111, R9, 0x1, P3 ;  /* 0x0000006f14097211 */ /* 0x000fe200018f0c09 */
[----:B--2---:R-:W-:-:S04]  /*2640*/  IMAD.U32 R5, R24, 0x10000, RZ ;  /* 0x0001000018057824 */ /* 0x004fc800078e00ff */
[----:B------:R-:W-:-:S04]  /*2650*/  FMUL R5, R5, R88 ;  /* 0x0000005805057220 */ /* 0x000fc80000400000 */
[----:B------:R-:W-:-:S05]  /*2660*/  FFMA R5, R26, R19, R5 ;  /* 0x000000131a057223 */ /* 0x000fca0000000005 */
[----:B------:R-:W-:-:S05]  /*2670*/  F2FP.BF16.F32.PACK_AB R5, RZ, R5 ;  /* 0x00000005ff05723e */ /* 0x000fca00000010ff */
[----:B------:R0:W-:Y:S01]  /*2680*/  @P2 STG.E.U16 desc[UR36][R12.64], R5 ;  /* 0x000000050c002986 */ /* 0x0001e2000c101524 */
[----:B------:R-:W-:Y:S05]  /*2690*/  @!P0 BRA `(.L_x_33) ;  /* 0x0000000000048947 */ /* 0x000fea0003800000 */
[----:B------:R2:W5:Y:S02]  /*26a0*/  LDG.E.LTC128B.U16 R24, desc[UR36][R8.64+0x2] ;  /* 0x0000022408187981 */ /* 0x000564000c1e1520 */
.L_x_33:
[----:B------:R-:W-:Y:S05]  /*26b0*/  BSYNC B1 ;  /* 0x0000000000017941 */ /* 0x000fea0003800000 */
.L_x_32:
[----:B0----5:R-:W-:Y:S01]  /*26c0*/  IMAD.U32 R5, R24, 0x10000, RZ ;  /* 0x0001000018057824 */ /* 0x021fe200078e00ff */
[----:B------:R-:W-:Y:S01]  /*26d0*/  ISETP.GT.AND P1, PT, R4, 0x8, PT ;  /* 0x000000080400780c */ /* 0x000fe20003f24270 */
[----:B------:R-:W-:Y:S02]  /*26e0*/  BSSY B1, `(.L_x_34) ;  /* 0x0000008000017945 */ /* 0x000fe40003800000 */
[----:B------:R-:W-:Y:S01]  /*26f0*/  FMUL R14, R5, R88 ;  /* 0x00000058050e7220 */ /* 0x000fe20000400000 */
[----:B------:R-:W-:-:S03]  /*2700*/  ISETP.GT.AND P2, PT, R3, RZ, P1 ;  /* 0x000000ff0300720c */ /* 0x000fc60000f44270 */
[----:B------:R-:W-:-:S05]  /*2710*/  FFMA R14, R27, R19, R14 ;  /* 0x000000131b0e7223 */ /* 0x000fca000000000e */
[----:B------:R-:W-:-:S05]  /*2720*/  F2FP.BF16.F32.PACK_AB R14, RZ, R14 ;  /* 0x0000000eff0e723e */ /* 0x000fca00000010ff */
[----:B------:R0:W-:Y:S01]  /*2730*/  @P0 STG.E.U16 desc[UR36][R12.64+0x2], R14 ;  /* 0x0000020e0c000986 */ /* 0x0001e2000c101524 */
[----:B------:R-:W-:Y:S05]  /*2740*/  @!P2 BRA `(.L_x_35) ;  /* 0x000000000004a947 */ /* 0x000fea0003800000 */
[----:B------:R3:W5:Y:S02]  /*2750*/  LDG.E.LTC128B.U16 R24, desc[UR36][R6.64+0x10] ;  /* 0x0000102406187981 */ /* 0x000764000c1e1520 */
.L_x_35:
[----:B------:R-:W-:Y:S05]  /*2760*/  BSYNC B1 ;  /* 0x0000000000017941 */ /* 0x000fea0003800000 */
.L_x_34:
[----:B-----5:R-:W-:Y:S01]  /*2770*/  IMAD.U32 R5, R24, 0x10000, RZ ;  /* 0x0001000018057824 */ /* 0x020fe200078e00ff */
        /* <DEDUP_REMOVED lines=9> */
.L_x_37:
[----:B------:R-:W-:Y:S05]  /*2810*/  BSYNC B1 ;  /* 0x0000000000017941 */ /* 0x000fea0003800000 */
.L_x_36:
[----:B----45:R-:W-:Y:S01]  /*2820*/  IMAD.U32 R5, R24, 0x10000, RZ ;  /* 0x0001000018057824 */ /* 0x030fe200078e00ff */
[----:B------:R-:W-:Y:S01]  /*2830*/  ISETP.GT.AND P1, PT, R3, 0x8, P1 ;  /* 0x000000080300780c */ /* 0x000fe20000f24270 */
[----:B------:R-:W-:Y:S02]  /*2840*/  BSSY B1, `(.L_x_38) ;  /* 0x0000007000017945 */ /* 0x000fe40003800000 */
[----:B0-----:R-:W-:-:S04]  /*2850*/  FMUL R14, R5, R88 ;  /* 0x00000058050e7220 */ /* 0x001fc80000400000 */
[----:B------:R-:W-:-:S05]  /*2860*/  FFMA R14, R29, R19, R14 ;  /* 0x000000131d0e7223 */ /* 0x000fca000000000e */
[----:B------:R-:W-:-:S05]  /*2870*/  F2FP.BF16.F32.PACK_AB R14, RZ, R14 ;  /* 0x0000000eff0e723e */ /* 0x000fca00000010ff */
[----:B------:R0:W-:Y:S01]  /*2880*/  @P3 STG.E.U16 desc[UR36][R10.64+0x12], R14 ;  /* 0x0000120e0a003986 */ /* 0x0001e2000c101524 */
[----:B------:R-:W-:Y:S05]  /*2890*/  @!P1 BRA `(.L_x_39) ;  /* 0x0000000000049947 */ /* 0x000fea0003800000 */
[----:B------:R4:W5:Y:S02]  /*28a0*/  LDG.E.LTC128B.U16 R24, desc[UR36][R8.64+0x10] ;  /* 0x0000102408187981 */ /* 0x000964000c1e1520 */
.L_x_39:
[----:B------:R-:W-:Y:S05]  /*28b0*/  BSYNC B1 ;  /* 0x0000000000017941 */ /* 0x000fea0003800000 */
.L_x_38:
[----:B-----5:R-:W-:Y:S01]  /*28c0*/  IMAD.U32 R5, R24, 0x10000, RZ ;  /* 0x0001000018057824 */ /* 0x020fe200078e00ff */
[----:B------:R-:W-:Y:S01]  /*28d0*/  ISETP.GT.AND P0, PT, R3, 0x8, P0 ;  /* 0x000000080300780c */ /* 0x000fe20000704270 */
[----:B------:R-:W-:Y:S02]  /*28e0*/  BSSY B1, `(.L_x_40) ;  /* 0x0000007000017945 */ /* 0x000fe40003800000 */
[----:B------:R-:W-:-:S04]  /*28f0*/  FMUL R5, R5, R88 ;  /* 0x0000005805057220 */ /* 0x000fc80000400000 */
[----:B------:R-:W-:-:S05]  /*2900*/  FFMA R5, R30, R19, R5 ;  /* 0x000000131e057223 */ /* 0x000fca0000000005 */
[----:B------:R-:W-:-:S05]  /*2910*/  F2FP.BF16.F32.PACK_AB R5, RZ, R5 ;  /* 0x00000005ff05723e */ /* 0x000fca00000010ff */
[----:B------:R0:W-:Y:S01]  /*2920*/  @P1 STG.E.U16 desc[UR36][R12.64+0x10], R5 ;  /* 0x000010050c001986 */ /* 0x0001e2000c101524 */
[----:B------:R-:W-:Y:S05]  /*2930*/  @!P0 BRA `(.L_x_41) ;  /* 0x0000000000048947 */ /* 0x000fea0003800000 */
[----:B------:R0:W5:Y:S02]  /*2940*/  LDG.E.LTC128B.U16 R24, desc[UR36][R8.64+0x12] ;  /* 0x0000122408187981 */ /* 0x000164000c1e1520 */
.L_x_41:
[----:B------:R-:W-:Y:S05]  /*2950*/  BSYNC B1 ;  /* 0x0000000000017941 */ /* 0x000fea0003800000 */
.L_x_40:
        /* <DEDUP_REMOVED lines=10> */
.L_x_43:
[----:B------:R-:W-:Y:S05]  /*2a00*/  BSYNC B1 ;  /* 0x0000000000017941 */ /* 0x000fea0003800000 */
.L_x_42:
        /* <DEDUP_REMOVED lines=10> */
.L_x_45:
[----:B------:R-:W-:Y:S05]  /*2ab0*/  BSYNC B1 ;  /* 0x0000000000017941 */ /* 0x000fea0003800000 */
.L_x_44:
[----:B0----5:R-:W-:Y:S01]  /*2ac0*/  IMAD.U32 R5, R24, 0x10000, RZ ;  /* 0x0001000018057824 */ /* 0x021fe200078e00ff */
        /* <DEDUP_REMOVED lines=8> */
.L_x_47:
[----:B------:R-:W-:Y:S05]  /*2b50*/  BSYNC B1 ;  /* 0x0000000000017941 */ /* 0x000fea0003800000 */
.L_x_46:
        /* <DEDUP_REMOVED lines=9> */
.L_x_49:
[----:B------:R-:W-:Y:S05]  /*2bf0*/  BSYNC B1 ;  /* 0x0000000000017941 */ /* 0x000fea0003800000 */
.L_x_48:
        /* <DEDUP_REMOVED lines=10> */
.L_x_51:
[----:B------:R-:W-:Y:S05]  /*2ca0*/  BSYNC B1 ;  /* 0x0000000000017941 */ /* 0x000fea0003800000 */
.L_x_50:
        /* <DEDUP_REMOVED lines=10> */
.L_x_53:
[----:B------:R-:W-:Y:S05]  /*2d50*/  BSYNC B1 ;  /* 0x0000000000017941 */ /* 0x000fea0003800000 */
.L_x_52:
        /* <DEDUP_REMOVED lines=9> */
.L_x_55:
[----:B------:R-:W-:Y:S05]  /*2df0*/  BSYNC B1 ;  /* 0x0000000000017941 */ /* 0x000fea0003800000 */
.L_x_54:
        /* <DEDUP_REMOVED lines=9> */
.L_x_57:
[----:B------:R-:W-:Y:S05]  /*2e90*/  BSYNC B1 ;  /* 0x0000000000017941 */ /* 0x000fea0003800000 */
.L_x_56:
        /* <DEDUP_REMOVED lines=10> */
.L_x_59:
[----:B------:R-:W-:Y:S05]  /*2f40*/  BSYNC B1 ;  /* 0x0000000000017941 */ /* 0x000fea0003800000 */
.L_x_58:
        /* <DEDUP_REMOVED lines=10> */
.L_x_61:
[----:B------:R-:W-:Y:S05]  /*2ff0*/  BSYNC B1 ;  /* 0x0000000000017941 */ /* 0x000fea0003800000 */
.L_x_60:
        /* <DEDUP_REMOVED lines=9> */
.L_x_63:
[----:B------:R-:W-:Y:S05]  /*3090*/  BSYNC B1 ;  /* 0x0000000000017941 */ /* 0x000fea0003800000 */
.L_x_62:
        /* <DEDUP_REMOVED lines=9> */
.L_x_65:
[----:B------:R-:W-:Y:S05]  /*3130*/  BSYNC B1 ;  /* 0x0000000000017941 */ /* 0x000fea0003800000 */
.L_x_64:
        /* <DEDUP_REMOVED lines=10> */
.L_x_67:
[----:B------:R-:W-:Y:S05]  /*31e0*/  BSYNC B1 ;  /* 0x0000000000017941 */ /* 0x000fea0003800000 */
.L_x_66:
        /* <DEDUP_REMOVED lines=10> */
.L_x_69:
[----:B------:R-:W-:Y:S05]  /*3290*/  BSYNC B1 ;  /* 0x0000000000017941 */ /* 0x000fea0003800000 */
.L_x_68:
        /* <DEDUP_REMOVED lines=9> */
.L_x_71:
[----:B------:R-:W-:Y:S05]  /*3330*/  BSYNC B1 ;  /* 0x0000000000017941 */ /* 0x000fea0003800000 */
.L_x_70:
        /* <DEDUP_REMOVED lines=9> */
.L_x_73:
[----:B------:R-:W-:Y:S05]  /*33d0*/  BSYNC B1 ;  /* 0x0000000000017941 */ /* 0x000fea0003800000 */
.L_x_72:
        /* <DEDUP_REMOVED lines=10> */
.L_x_75:
[----:B------:R-:W-:Y:S05]  /*3480*/  BSYNC B1 ;  /* 0x0000000000017941 */ /* 0x000fea0003800000 */
.L_x_74:
        /* <DEDUP_REMOVED lines=10> */
.L_x_77:
[----:B------:R-:W-:Y:S05]  /*3530*/  BSYNC B1 ;  /* 0x0000000000017941 */ /* 0x000fea0003800000 */
.L_x_76:
        /* <DEDUP_REMOVED lines=9> */
.L_x_79:
[----:B------:R-:W-:Y:S05]  /*35d0*/  BSYNC B1 ;  /* 0x0000000000017941 */ /* 0x000fea0003800000 */
.L_x_78:
        /* <DEDUP_REMOVED lines=9> */
.L_x_81:
[----:B------:R-:W-:Y:S05]  /*3670*/  BSYNC B1 ;  /* 0x0000000000017941 */ /* 0x000fea0003800000 */
.L_x_80:
        /* <DEDUP_REMOVED lines=10> */
.L_x_83:
[----:B------:R-:W-:Y:S05]  /*3720*/  BSYNC B1 ;  /* 0x0000000000017941 */ /* 0x000fea0003800000 */
.L_x_82:
        /* <DEDUP_REMOVED lines=10> */
.L_x_85:
[----:B------:R-:W-:Y:S05]  /*37d0*/  BSYNC B1 ;  /* 0x0000000000017941 */ /* 0x000fea0003800000 */
.L_x_84:
        /* <DEDUP_REMOVED lines=9> */
.L_x_87:
[----:B------:R-:W-:Y:S05]  /*3870*/  BSYNC B1 ;  /* 0x0000000000017941 */ /* 0x000fea0003800000 */
.L_x_86:
        /* <DEDUP_REMOVED lines=9> */
.L_x_89:
[----:B------:R-:W-:Y:S05]  /*3910*/  BSYNC B1 ;  /* 0x0000000000017941 */ /* 0x000fea0003800000 */
.L_x_88:
        /* <DEDUP_REMOVED lines=10> */
.L_x_91:
[----:B------:R-:W-:Y:S05]  /*39c0*/  BSYNC B1 ;  /* 0x0000000000017941 */ /* 0x000fea0003800000 */
.L_x_90:
        /* <DEDUP_REMOVED lines=10> */
.L_x_93:
[----:B------:R-:W-:Y:S05]  /*3a70*/  BSYNC B1 ;  /* 0x0000000000017941 */ /* 0x000fea0003800000 */
.L_x_92:
        /* <DEDUP_REMOVED lines=9> */
.L_x_95:
[----:B------:R-:W-:Y:S05]  /*3b10*/  BSYNC B1 ;  /* 0x0000000000017941 */ /* 0x000fea0003800000 */
.L_x_94:
        /* <DEDUP_REMOVED lines=9> */
.L_x_97:
[----:B------:R-:W-:Y:S05]  /*3bb0*/  BSYNC B1 ;  /* 0x0000000000017941 */ /* 0x000fea0003800000 */
.L_x_96:
        /* <DEDUP_REMOVED lines=10> */
.L_x_99:
[----:B------:R-:W-:Y:S05]  /*3c60*/  BSYNC B1 ;  /* 0x0000000000017941 */ /* 0x000fea0003800000 */
.L_x_98:
        /* <DEDUP_REMOVED lines=10> */
.L_x_101:
[----:B------:R-:W-:Y:S05]  /*3d10*/  BSYNC B1 ;  /* 0x0000000000017941 */ /* 0x000fea0003800000 */
.L_x_100:
        /* <DEDUP_REMOVED lines=9> */
.L_x_103:
[----:B------:R-:W-:Y:S05]  /*3db0*/  BSYNC B1 ;  /* 0x0000000000017941 */ /* 0x000fea0003800000 */
.L_x_102:
        /* <DEDUP_REMOVED lines=9> */
.L_x_105:
[----:B------:R-:W-:Y:S05]  /*3e50*/  BSYNC B1 ;  /* 0x0000000000017941 */ /* 0x000fea0003800000 */
.L_x_104:
        /* <DEDUP_REMOVED lines=10> */
.L_x_107:
[----:B------:R-:W-:Y:S05]  /*3f00*/  BSYNC B1 ;  /* 0x0000000000017941 */ /* 0x000fea0003800000 */
.L_x_106:
        /* <DEDUP_REMOVED lines=10> */
.L_x_109:
[----:B------:R-:W-:Y:S05]  /*3fb0*/  BSYNC B1 ;  /* 0x0000000000017941 */ /* 0x000fea0003800000 */
.L_x_108:
        /* <DEDUP_REMOVED lines=9> */
.L_x_111:
[----:B------:R-:W-:Y:S05]  /*4050*/  BSYNC B1 ;  /* 0x0000000000017941 */ /* 0x000fea0003800000 */
.L_x_110:
        /* <DEDUP_REMOVED lines=9> */
.L_x_113:
[----:B------:R-:W-:Y:S05]  /*40f0*/  BSYNC B1 ;  /* 0x0000000000017941 */ /* 0x000fea0003800000 */
.L_x_112:
        /* <DEDUP_REMOVED lines=10> */
.L_x_115:
[----:B------:R-:W-:Y:S05]  /*41a0*/  BSYNC B1 ;  /* 0x0000000000017941 */ /* 0x000fea0003800000 */
.L_x_114:
        /* <DEDUP_REMOVED lines=10> */
.L_x_117:
[----:B------:R-:W-:Y:S05]  /*4250*/  BSYNC B1 ;  /* 0x0000000000017941 */ /* 0x000fea0003800000 */
.L_x_116:
        /* <DEDUP_REMOVED lines=9> */
.L_x_119:
[----:B------:R-:W-:Y:S05]  /*42f0*/  BSYNC B1 ;  /* 0x0000000000017941 */ /* 0x000fea0003800000 */
.L_x_118:
        /* <DEDUP_REMOVED lines=9> */
.L_x_121:
[----:B------:R-:W-:Y:S05]  /*4390*/  BSYNC B1 ;  /* 0x0000000000017941 */ /* 0x000fea0003800000 */
.L_x_120:
        /* <DEDUP_REMOVED lines=10> */
.L_x_123:
[----:B------:R-:W-:Y:S05]  /*4440*/  BSYNC B1 ;  /* 0x0000000000017941 */ /* 0x000fea0003800000 */
.L_x_122:
        /* <DEDUP_REMOVED lines=10> */
.L_x_125:
[----:B------:R-:W-:Y:S05]  /*44f0*/  BSYNC B1 ;  /* 0x0000000000017941 */ /* 0x000fea0003800000 */
.L_x_124:
        /* <DEDUP_REMOVED lines=9> */
.L_x_127:
[----:B------:R-:W-:Y:S05]  /*4590*/  BSYNC B1 ;  /* 0x0000000000017941 */ /* 0x000fea0003800000 */
.L_x_126:
        /* <DEDUP_REMOVED lines=9> */
.L_x_129:
[----:B------:R-:W-:Y:S05]  /*4630*/  BSYNC B1 ;  /* 0x0000000000017941 */ /* 0x000fea0003800000 */
.L_x_128:
        /* <DEDUP_REMOVED lines=10> */
.L_x_131:
[----:B------:R-:W-:Y:S05]  /*46e0*/  BSYNC B1 ;  /* 0x0000000000017941 */ /* 0x000fea0003800000 */
.L_x_130:
        /* <DEDUP_REMOVED lines=10> */
.L_x_133:
[----:B------:R-:W-:Y:S05]  /*4790*/  BSYNC B1 ;  /* 0x0000000000017941 */ /* 0x000fea0003800000 */
.L_x_132:
        /* <DEDUP_REMOVED lines=9> */
.L_x_135:
[----:B------:R-:W-:Y:S05]  /*4830*/  BSYNC B1 ;  /* 0x0000000000017941 */ /* 0x000fea0003800000 */
.L_x_134:
        /* <DEDUP_REMOVED lines=9> */
.L_x_137:
[----:B------:R-:W-:Y:S05]  /*48d0*/  BSYNC B1 ;  /* 0x0000000000017941 */ /* 0x000fea0003800000 */
.L_x_136:
        /* <DEDUP_REMOVED lines=10> */
.L_x_139:
[----:B------:R-:W-:Y:S05]  /*4980*/  BSYNC B1 ;  /* 0x0000000000017941 */ /* 0x000fea0003800000 */
.L_x_138:
        /* <DEDUP_REMOVED lines=10> */
.L_x_141:
[----:B------:R-:W-:Y:S05]  /*4a30*/  BSYNC B1 ;  /* 0x0000000000017941 */ /* 0x000fea0003800000 */
.L_x_140:
        /* <DEDUP_REMOVED lines=9> */
.L_x_143:
[----:B------:R-:W-:Y:S05]  /*4ad0*/  BSYNC B1 ;  /* 0x0000000000017941 */ /* 0x000fea0003800000 */
.L_x_142:
        /* <DEDUP_REMOVED lines=9> */
.L_x_145:
[----:B------:R-:W-:Y:S05]  /*4b70*/  BSYNC B1 ;  /* 0x0000000000017941 */ /* 0x000fea0003800000 */
.L_x_144:
        /* <DEDUP_REMOVED lines=10> */
.L_x_147:
[----:B------:R-:W-:Y:S05]  /*4c20*/  BSYNC B1 ;  /* 0x0000000000017941 */ /* 0x000fea0003800000 */
.L_x_146:
[----:B-----5:R-:W-:Y:S01]  /*4c30*/  IMAD.U32 R5, R24, 0x10000, RZ ;  /* 0x0001000018057824 */ /* 0x020fe200078e00ff */
[----:B------:R-:W-:Y:S01]  /*4c40*/  ISETP.GT.AND P0, PT, R4, 0x79, PT ;  /* 0x000000790400780c */ /* 0x000fe20003f04270 */
[----:B------:R-:W-:Y:S01]  /*4c50*/  @P2 IMAD.MOV.U32 R4, RZ, RZ, R10 ;  /* 0x000000ffff042224 */ /* 0x000fe200078e000a */
[----:B------:R-:W-:Y:S01]  /*4c60*/  BSSY B1, `(.L_x_148) ;  /* 0x000000a000017945 */ /* 0x000fe20003800000 */
[----:B------:R-:W-:Y:S01]  /*4c70*/  FMUL R5, R5, R88 ;  /* 0x0000005805057220 */ /* 0x000fe20000400000 */
[----:B------:R-:W-:-:S03]  /*4c80*/  ISETP.GT.AND P3, PT, R3, RZ, P0 ;  /* 0x000000ff0300720c */ /* 0x000fc60000764270 */
[----:B------:R-:W-:-:S05]  /*4c90*/  FFMA R5, R84, R19, R5 ;  /* 0x0000001354057223 */ /* 0x000fca0000000005 */
[----:B------:R-:W-:-:S04]  /*4ca0*/  F2FP.BF16.F32.PACK_AB R5, RZ, R5 ;  /* 0x00000005ff05723e */ /* 0x000fc800000010ff */
[----:B0-----:R-:W-:Y:S01]  /*4cb0*/  PRMT R14, R5, 0x7610, R14 ;  /* 0x00007610050e7816 */ /* 0x001fe2000000000e */
[----:B------:R-:W-:-:S05]  /*4cc0*/  @P2 IMAD.MOV.U32 R5, RZ, RZ, R11 ;  /* 0x000000ffff052224 */ /* 0x000fca00078e000b */
[----:B------:R0:W-:Y:S01]  /*4cd0*/  @P2 STG.E.U16 desc[UR36][R4.64+0xf0], R14 ;  /* 0x0000f00e04002986 */ /* 0x0001e2000c101524 */
[----:B------:R-:W-:Y:S05]  /*4ce0*/  @!P3 BRA `(.L_x_149) ;  /* 0x000000000004b947 */ /* 0x000fea0003800000 */
[----:B------:R0:W5:Y:S02]  /*4cf0*/  LDG.E.LTC128B.U16 R24, desc[UR36][R6.64+0xf2] ;  /* 0x0000f22406187981 */ /* 0x000164000c1e1520 */
.L_x_149:
[----:B------:R-:W-:Y:S05]  /*4d00*/  BSYNC B1 ;  /* 0x0000000000017941 */ /* 0x000fea0003800000 */
.L_x_148:
        /* <DEDUP_REMOVED lines=9> */
.L_x_151:
[----:B------:R-:W-:Y:S05]  /*4da0*/  BSYNC B1 ;  /* 0x0000000000017941 */ /* 0x000fea0003800000 */
.L_x_150:
[----:B-----5:R-:W-:Y:S01]  /*4db0*/  IMAD.U32 R5, R24, 0x10000, RZ ;  /* 0x0001000018057824 */ /* 0x020fe200078e00ff */
[----:B------:R-:W-:Y:S01]  /*4dc0*/  ISETP.GT.AND P0, PT, R3, 0x8, P0 ;  /* 0x000000080300780c */ /* 0x000fe20000704270 */
[----:B0-----:R-:W-:Y:S01]  /*4dd0*/  @P1 IMAD.MOV.U32 R4, RZ, RZ, R12 ;  /* 0x000000ffff041224 */ /* 0x001fe200078e000c */
[----:B------:R-:W-:Y:S01]  /*4de0*/  BSSY B1, `(.L_x_152) ;  /* 0x0000009000017945 */ /* 0x000fe20003800000 */
[----:B------:R-:W-:-:S04]  /*4df0*/  FMUL R5, R5, R88 ;  /* 0x0000005805057220 */ /* 0x000fc80000400000 */
[----:B------:R-:W-:-:S05]  /*4e00*/  FFMA R5, R86, R19, R5 ;  /* 0x0000001356057223 */ /* 0x000fca0000000005 */
[----:B------:R-:W-:-:S04]  /*4e10*/  F2FP.BF16.F32.PACK_AB R5, RZ, R5 ;  /* 0x00000005ff05723e */ /* 0x000fc800000010ff */
[----:B-1-3--:R-:W-:Y:S01]  /*4e20*/  PRMT R6, R5, 0x7610, R6 ;  /* 0x0000761005067816 */ /* 0x00afe20000000006 */
[----:B------:R-:W-:-:S05]  /*4e30*/  @P1 IMAD.MOV.U32 R5, RZ, RZ, R13 ;  /* 0x000000ffff051224 */ /* 0x000fca00078e000d */
[----:B------:R0:W-:Y:S01]  /*4e40*/  @P1 STG.E.U16 desc[UR36][R4.64+0xf0], R6 ;  /* 0x0000f00604001986 */ /* 0x0001e2000c101524 */
[----:B------:R-:W-:Y:S05]  /*4e50*/  @!P0 BRA `(.L_x_153) ;  /* 0x0000000000048947 */ /* 0x000fea0003800000 */
[----:B------:R1:W5:Y:S02]  /*4e60*/  LDG.E.LTC128B.U16 R24, desc[UR36][R8.64+0xf2] ;  /* 0x0000f22408187981 */ /* 0x000364000c1e1520 */
.L_x_153:
[----:B------:R-:W-:Y:S05]  /*4e70*/  BSYNC B1 ;  /* 0x0000000000017941 */ /* 0x000fea0003800000 */
.L_x_152:
[----:B------:R-:W-:Y:S05]  /*4e80*/  @!P0 BRA `(.L_x_154) ;  /* 0x0000001000e88947 */ /* 0x000fea0003800000 */
[----:B-----5:R-:W-:-:S04]  /*4e90*/  IMAD.U32 R3, R24, 0x10000, RZ ;  /* 0x0001000018037824 */ /* 0x020fc800078e00ff */
[----:B0-----:R-:W-:-:S04]  /*4ea0*/  FMUL R4, R3, R88 ;  /* 0x0000005803047220 */ /* 0x001fc80000400000 */
[----:B------:R-:W-:-:S05]  /*4eb0*/  FFMA R4, R87, R19, R4 ;  /* 0x0000001357047223 */ /* 0x000fca0000000004 */
[----:B------:R-:W-:-:S05]  /*4ec0*/  F2FP.BF16.F32.PACK_AB R4, RZ, R4 ;  /* 0x00000004ff04723e */ /* 0x000fca00000010ff */
[----:B------:R3:W-:Y:S01]  /*4ed0*/  STG.E.U16 desc[UR36][R12.64+0xf2], R4 ;  /* 0x0000f2040c007986 */ /* 0x0007e2000c101524 */
[----:B------:R-:W-:Y:S05]  /*4ee0*/  BRA `(.L_x_154) ;  /* 0x0000001000d07947 */ /* 0x000fea0003800000 */
.L_x_29:
[----:B------:R-:W-:Y:S01]  /*4ef0*/  ISETP.GT.AND P3, PT, R4, 0x1, PT ;  /* 0x000000010400780c */ /* 0x000fe20003f64270 */
[----:B------:R-:W-:Y:S01]  /*4f00*/  ULDC.64 UR4, c[0x0][0x5c0] ;  /* 0x0001700000047ab9 */ /* 0x000fe20000000a00 */
[-C--:B------:R-:W-:Y:S01]  /*4f10*/  FMUL R24, R24, R19.reuse ;  /* 0x0000001318187220 */ /* 0x080fe20000400000 */
[----:B------:R-:W-:Y:S01]  /*4f20*/  LEA R6, P4, R102, UR4, 0x1 ;  /* 0x0000000466067c11 */ /* 0x000fe2000f8808ff */
[-C--:B------:R-:W-:Y:S01]  /*4f30*/  FMUL R25, R25, R19.reuse ;  /* 0x0000001319197220 */ /* 0x080fe20000400000 */
[----:B------:R-:W-:Y:S01]  /*4f40*/  ISETP.GT.AND P0, PT, R3, RZ, P3 ;  /* 0x000000ff0300720c */ /* 0x000fe20001f04270 */
[-C--:B------:R-:W-:Y:S01]  /*4f50*/  FMUL R26, R26, R19.reuse ;  /* 0x000000131a1a7220 */ /* 0x080fe20000400000 */
[----:B------:R-:W-:Y:S01]  /*4f60*/  F2FP.BF16.F32.PACK_AB R24, RZ, R24 ;  /* 0x00000018ff18723e */ /* 0x000fe200000010ff */
[-C--:B------:R-:W-:Y:S01]  /*4f70*/  FMUL R27, R27, R19.reuse ;  /* 0x000000131b1b7220 */ /* 0x080fe20000400000 */
[----:B------:R-:W-:Y:S01]  /*4f80*/  LEA.HI.X R7, R102, UR5, R113, 0x1, P4 ;  /* 0x0000000566077c11 */ /* 0x000fe2000a0f0c71 */
[----:B------:R-:W-:Y:S01]  /*4f90*/  FMUL R28, R28, R19 ;  /* 0x000000131c1c7220 */ /* 0x000fe20000400000 */
[----:B------:R-:W-:Y:S01]  /*4fa0*/  F2FP.BF16.F32.PACK_AB R25, RZ, R25 ;  /* 0x00000019ff19723e */ /* 0x000fe200000010ff */
[-C--:B------:R-:W-:Y:S01]  /*4fb0*/  FMUL R29, R29, R19.reuse ;  /* 0x000000131d1d7220 */ /* 0x080fe20000400000 */
[----:B------:R-:W-:Y:S01]  /*4fc0*/  ISETP.GT.AND P2, PT, R3, 0x8, P2 ;  /* 0x000000080300780c */ /* 0x000fe20001744270 */
[----:B------:R-:W-:Y:S01]  /*4fd0*/  @P1 STG.E.U16 desc[UR36][R6.64], R24 ;  /* 0x0000001806001986 */ /* 0x000fe2000c101524 */
[----:B------:R-:W-:Y:S01]  /*4fe0*/  ISETP.GT.AND P1, PT, R4, 0x8, PT ;  /* 0x000000080400780c */ /* 0x000fe20003f24270 */
[-C--:B------:R-:W-:Y:S01]  /*4ff0*/  FMUL R30, R30, R19.reuse ;  /* 0x000000131e1e7220 */ /* 0x080fe20000400000 */
[C---:B------:R-:W-:Y:S01]  /*5000*/  SHF.L.U64.HI R5, R92.reuse, 0x1, R91 ;  /* 0x000000015c057819 */ /* 0x040fe2000001025b */
[----:B------:R-:W-:Y:S01]  /*5010*/  @P0 STG.E.U16 desc[UR36][R6.64+0x2], R25 ;  /* 0x0000021906000986 */ /* 0x000fe2000c101524 */
[----:B------:R-:W-:Y:S01]  /*5020*/  LEA R8, P5, R92, R6, 0x1 ;  /* 0x000000065c087211 */ /* 0x000fe200078a08ff */
[-C--:B------:R-:W-:Y:S01]  /*5030*/  FMUL R31, R31, R19.reuse ;  /* 0x000000131f1f7220 */ /* 0x080fe20000400000 */
[----:B------:R-:W-:Y:S01]  /*5040*/  ISETP.GT.AND P3, PT, R3, 0x8, P3 ;  /* 0x000000080300780c */ /* 0x000fe20001f64270 */
[-C--:B------:R-:W-:Y:S01]  /*5050*/  FMUL R32, R32, R19.reuse ;  /* 0x0000001320207220 */ /* 0x080fe20000400000 */
[----:B------:R-:W-:Y:S01]  /*5060*/  ISETP.GT.AND P0, PT, R4, 0x9, PT ;  /* 0x000000090400780c */ /* 0x000fe20003f04270 */
[----:B------:R-:W-:Y:S01]  /*5070*/  IMAD.X R9, R5, 0x1, R7, P5 ;  /* 0x0000000105097824 */ /* 0x000fe200028e0607 */
[----:B------:R-:W-:Y:S01]  /*5080*/  ISETP.GT.AND P4, PT, R3, RZ, P1 ;  /* 0x000000ff0300720c */ /* 0x000fe20000f84270 */
[-C--:B------:R-:W-:Y:S01]  /*5090*/  FMUL R33, R33, R19.reuse ;  /* 0x0000001321217220 */ /* 0x080fe20000400000 */
[----:B------:R-:W-:Y:S01]  /*50a0*/  F2FP.BF16.F32.PACK_AB R26, RZ, R26 ;  /* 0x0000001aff1a723e */ /* 0x000fe200000010ff */
[-C--:B------:R-:W-:Y:S01]  /*50b0*/  FMUL R34, R34, R19.reuse ;  /* 0x0000001322227220 */ /* 0x080fe20000400000 */
[----:B------:R-:W-:Y:S01]  /*50c0*/  ISETP.GT.AND P5, PT, R3, RZ, P0 ;  /* 0x000000ff0300720c */ /* 0x000fe200007a4270 */
[----:B------:R-:W-:Y:S01]  /*50d0*/  FMUL R35, R35, R19 ;  /* 0x0000001323237220 */ /* 0x000fe20000400000 */
[----:B------:R-:W-:Y:S01]  /*50e0*/  F2FP.BF16.F32.PACK_AB R27, RZ, R27 ;  /* 0x0000001bff1b723e */ /* 0x000fe200000010ff */
[----:B------:R-:W-:Y:S01]  /*50f0*/  @P2 STG.E.U16 desc[UR36][R8.64], R26 ;  /* 0x0000001a08002986 */ /* 0x000fe2000c101524 */
[----:B------:R-:W-:Y:S01]  /*5100*/  F2FP.BF16.F32.PACK_AB R28, RZ, R28 ;  /* 0x0000001cff1c723e */ /* 0x000fe200000010ff */
[-C--:B------:R-:W-:Y:S01]  /*5110*/  FMUL R36, R36, R19.reuse ;  /* 0x0000001324247220 */ /* 0x080fe20000400000 */
[----:B------:R-:W-:Y:S01]  /*5120*/  ISETP.GT.AND P2, PT, R3, 0x8, P1 ;  /* 0x000000080300780c */ /* 0x000fe20000f44270 */
[----:B------:R-:W-:Y:S01]  /*5130*/  @P3 STG.E.U16 desc[UR36][R8.64+0x2], R27 ;  /* 0x0000021b08003986 */ /* 0x000fe2000c101524 */
[----:B------:R-:W-:Y:S01]  /*5140*/  ISETP.GT.AND P1, PT, R4, 0x10, PT ;  /* 0x000000100400780c */ /* 0x000fe20003f24270 */
[----:B------:R-:W-:Y:S01]  /*5150*/  FMUL R37, R37, R19 ;  /* 0x0000001325257220 */ /* 0x000fe20000400000 */
[----:B------:R-:W-:Y:S01]  /*5160*/  F2FP.BF16.F32.PACK_AB R29, RZ, R29 ;  /* 0x0000001dff1d723e */ /* 0x000fe200000010ff */
[----:B------:R-:W-:Y:S01]  /*5170*/  @P4 STG.E.U16 desc[UR36][R6.64+0x10], R28 ;  /* 0x0000101c06004986 */ /* 0x000fe2000c101524 */
[C---:B------:R-:W-:Y:S01]  /*5180*/  ISETP.GT.AND P3, PT, R3.reuse, 0x8, P0 ;  /* 0x000000080300780c */ /* 0x040fe20000764270 */
[-C--:B------:R-:W-:Y:S01]  /*5190*/  FMUL R38, R38, R19.reuse ;  /* 0x0000001326267220 */ /* 0x080fe20000400000 */
[----:B------:R-:W-:Y:S01]  /*51a0*/  ISETP.GT.AND P0, PT, R4, 0x11, PT ;  /* 0x000000110400780c */ /* 0x000fe20003f04270 */
[----:B------:R-:W-:Y:S01]  /*51b0*/  @P5 STG.E.U16 desc[UR36][R6.64+0x12], R29 ;  /* 0x0000121d06005986 */ /* 0x000fe2000c101524 */
        /* <DEDUP_REMOVED lines=161> */
[----:B------:R-:W-:Y:S01]  /*5bd0*/  FMUL R87, R87, R19 ;  /* 0x0000001357577220 */ /* 0x000fe20000400000 */
[----:B------:R-:W-:-:S02]  /*5be0*/  F2FP.BF16.F32.PACK_AB R62, RZ, R62 ;  /* 0x0000003eff3e723e */ /* 0x000fc400000010ff */
[C---:B------:R-:W-:Y:S02]  /*5bf0*/  ISETP.GT.AND P5, PT, R3.reuse, RZ, P0 ;  /* 0x000000ff0300720c */ /* 0x040fe400007a4270 */
[----:B------:R-:W-:Y:S01]  /*5c00*/  F2FP.BF16.F32.PACK_AB R63, RZ, R63 ;  /* 0x0000003fff3f723e */ /* 0x000fe200000010ff */
[----:B------:R-:W-:Y:S01]  /*5c10*/  @P2 STG.E.U16 desc[UR36][R8.64+0x90], R62 ;  /* 0x0000903e08002986 */ /* 0x000fe2000c101524 */
[----:B------:R-:W-:Y:S02]  /*5c20*/  F2FP.BF16.F32.PACK_AB R64, RZ, R64 ;  /* 0x00000040ff40723e */ /* 0x000fe400000010ff */
[C---:B------:R-:W-:Y:S01]  /*5c30*/  ISETP.GT.AND P2, PT, R3.reuse, 0x8, P1 ;  /* 0x000000080300780c */ /* 0x040fe20000f44270 */
[----:B------:R-:W-:Y:S01]  /*5c40*/  @P3 STG.E.U16 desc[UR36][R8.64+0x92], R63 ;  /* 0x0000923f08003986 */ /* 0x000fe2000c101524 */
[----:B------:R-:W-:Y:S02]  /*5c50*/  ISETP.GT.AND P1, PT, R4, 0x58, PT ;  /* 0x000000580400780c */ /* 0x000fe40003f24270 */
[----:B------:R-:W-:Y:S01]  /*5c60*/  F2FP.BF16.F32.PACK_AB R65, RZ, R65 ;  /* 0x00000041ff41723e */ /* 0x000fe200000010ff */
[----:B------:R-:W-:Y:S01]  /*5c70*/  @P4 STG.E.U16 desc[UR36][R6.64+0xa0], R64 ;  /* 0x0000a04006004986 */ /* 0x000fe2000c101524 */
[----:B------:R-:W-:-:S02]  /*5c80*/  ISETP.GT.AND P3, PT, R3, 0x8, P0 ;  /* 0x000000080300780c */ /* 0x000fc40000764270 */
[----:B------:R-:W-:Y:S01]  /*5c90*/  ISETP.GT.AND P0, PT, R4, 0x59, PT ;  /* 0x000000590400780c */ /* 0x000fe20003f04270 */
[----:B------:R-:W-:Y:S01]  /*5ca0*/  @P5 STG.E.U16 desc[UR36][R6.64+0xa2], R65 ;  /* 0x0000a24106005986 */ /* 0x000fe2000c101524 */
[C---:B------:R-:W-:Y:S02]  /*5cb0*/  ISETP.GT.AND P4, PT, R3.reuse, RZ, P1 ;  /* 0x000000ff0300720c */ /* 0x040fe40000f84270 */
[----:B------:R-:W-:Y:S02]  /*5cc0*/  F2FP.BF16.F32.PACK_AB R66, RZ, R66 ;  /* 0x00000042ff42723e */ /* 0x000fe400000010ff */
[----:B------:R-:W-:Y:S02]  /*5cd0*/  ISETP.GT.AND P5, PT, R3, RZ, P0 ;  /* 0x000000ff0300720c */ /* 0x000fe400007a4270 */
[----:B------:R-:W-:Y:S01]  /*5ce0*/  F2FP.BF16.F32.PACK_AB R67, RZ, R67 ;  /* 0x00000043ff43723e */ /* 0x000fe200000010ff */
[----:B------:R-:W-:Y:S01]  /*5cf0*/  @P2 STG.E.U16 desc[UR36][R8.64+0xa0], R66 ;  /* 0x0000a04208002986 */ /* 0x000fe2000c101524 */
[----:B------:R-:W-:-:S02]  /*5d00*/  F2FP.BF16.F32.PACK_AB R68, RZ, R68 ;  /* 0x00000044ff44723e */ /* 0x000fc400000010ff */
[C---:B------:R-:W-:Y:S01]  /*5d10*/  ISETP.GT.AND P2, PT, R3.reuse, 0x8, P1 ;  /* 0x000000080300780c */ /* 0x040fe20000f44270 */
[----:B------:R-:W-:Y:S01]  /*5d20*/  @P3 STG.E.U16 desc[UR36][R8.64+0xa2], R67 ;  /* 0x0000a24308003986 */ /* 0x000fe2000c101524 */
[C---:B------:R-:W-:Y:S02]  /*5d30*/  ISETP.GT.AND P1, PT, R4.reuse, 0x60, PT ;  /* 0x000000600400780c */ /* 0x040fe40003f24270 */
[----:B------:R-:W-:Y:S01]  /*5d40*/  F2FP.BF16.F32.PACK_AB R69, RZ, R69 ;  /* 0x00000045ff45723e */ /* 0x000fe200000010ff */
[----:B------:R-:W-:Y:S01]  /*5d50*/  @P4 STG.E.U16 desc[UR36][R6.64+0xb0], R68 ;  /* 0x0000b04406004986 */ /* 0x000fe2000c101524 */
[C---:B------:R-:W-:Y:S02]  /*5d60*/  ISETP.GT.AND P3, PT, R3.reuse, 0x8, P0 ;  /* 0x000000080300780c */ /* 0x040fe40000764270 */
[----:B------:R-:W-:Y:S01]  /*5d70*/  ISETP.GT.AND P0, PT, R4, 0x61, PT ;  /* 0x000000610400780c */ /* 0x000fe20003f04270 */
[----:B------:R-:W-:Y:S01]  /*5d80*/  @P5 STG.E.U16 desc[UR36][R6.64+0xb2], R69 ;  /* 0x0000b24506005986 */ /* 0x000fe2000c101524 */
[----:B------:R-:W-:-:S02]  /*5d90*/  ISETP.GT.AND P4, PT, R3, RZ, P1 ;  /* 0x000000ff0300720c */ /* 0x000fc40000f84270 */
[C---:B------:R-:W-:Y:S02]  /*5da0*/  ISETP.GT.AND P5, PT, R3.reuse, RZ, P0 ;  /* 0x000000ff0300720c */ /* 0x040fe400007a4270 */
[----:B------:R-:W-:Y:S02]  /*5db0*/  F2FP.BF16.F32.PACK_AB R70, RZ, R70 ;  /* 0x00000046ff46723e */ /* 0x000fe400000010ff */
[----:B------:R-:W-:Y:S02]  /*5dc0*/  F2FP.BF16.F32.PACK_AB R71, RZ, R71 ;  /* 0x00000047ff47723e */ /* 0x000fe400000010ff */
[----:B------:R-:W-:Y:S01]  /*5dd0*/  F2FP.BF16.F32.PACK_AB R72, RZ, R72 ;  /* 0x00000048ff48723e */ /* 0x000fe200000010ff */
[----:B------:R-:W-:Y:S01]  /*5de0*/  @P2 STG.E.U16 desc[UR36][R8.64+0xb0], R70 ;  /* 0x0000b04608002986 */ /* 0x000fe2000c101524 */
[----:B------:R-:W-:Y:S02]  /*5df0*/  F2FP.BF16.F32.PACK_AB R73, RZ, R73 ;  /* 0x00000049ff49723e */ /* 0x000fe400000010ff */
[C---:B------:R-:W-:Y:S01]  /*5e00*/  ISETP.GT.AND P1, PT, R3.reuse, 0x8, P1 ;  /* 0x000000080300780c */ /* 0x040fe20000f24270 */
[----:B------:R-:W-:Y:S01]  /*5e10*/  @P3 STG.E.U16 desc[UR36][R8.64+0xb2], R71 ;  /* 0x0000b24708003986 */ /* 0x000fe2000c101524 */
[----:B------:R-:W-:-:S02]  /*5e20*/  ISETP.GT.AND P2, PT, R3, 0x8, P0 ;  /* 0x000000080300780c */ /* 0x000fc40000744270 */
[C---:B------:R-:W-:Y:S01]  /*5e30*/  ISETP.GT.AND P0, PT, R4.reuse, 0x69, PT ;  /* 0x000000690400780c */ /* 0x040fe20003f04270 */
[----:B------:R-:W-:Y:S01]  /*5e40*/  @P4 STG.E.U16 desc[UR36][R6.64+0xc0], R72 ;  /* 0x0000c04806004986 */ /* 0x000fe2000c101524 */
[----:B------:R-:W-:Y:S02]  /*5e50*/  ISETP.GT.AND P4, PT, R4, 0x68, PT ;  /* 0x000000680400780c */ /* 0x000fe40003f84270 */
[----:B------:R-:W-:Y:S01]  /*5e60*/  F2FP.BF16.F32.PACK_AB R74, RZ, R74 ;  /* 0x0000004aff4a723e */ /* 0x000fe200000010ff */
[----:B------:R-:W-:Y:S01]  /*5e70*/  @P5 STG.E.U16 desc[UR36][R6.64+0xc2], R73 ;  /* 0x0000c24906005986 */ /* 0x000fe2000c101524 */
[C---:B------:R-:W-:Y:S02]  /*5e80*/  ISETP.GT.AND P5, PT, R3.reuse, RZ, P4 ;  /* 0x000000ff0300720c */ /* 0x040fe400027a4270 */
[----:B------:R-:W-:Y:S01]  /*5e90*/  ISETP.GT.AND P3, PT, R3, RZ, P0 ;  /* 0x000000ff0300720c */ /* 0x000fe20000764270 */
[----:B------:R-:W-:Y:S01]  /*5ea0*/  @P1 STG.E.U16 desc[UR36][R8.64+0xc0], R74 ;  /* 0x0000c04a08001986 */ /* 0x000fe2000c101524 */
[----:B------:R-:W-:-:S02]  /*5eb0*/  F2FP.BF16.F32.PACK_AB R75, RZ, R75 ;  /* 0x0000004bff4b723e */ /* 0x000fc400000010ff */
[----:B------:R-:W-:Y:S02]  /*5ec0*/  F2FP.BF16.F32.PACK_AB R76, RZ, R76 ;  /* 0x0000004cff4c723e */ /* 0x000fe400000010ff */
[C---:B------:R-:W-:Y:S01]  /*5ed0*/  ISETP.GT.AND P4, PT, R3.reuse, 0x8, P4 ;  /* 0x000000080300780c */ /* 0x040fe20002784270 */
[----:B------:R-:W-:Y:S01]  /*5ee0*/  @P2 STG.E.U16 desc[UR36][R8.64+0xc2], R75 ;  /* 0x0000c24b08002986 */ /* 0x000fe2000c101524 */
[----:B------:R-:W-:Y:S02]  /*5ef0*/  F2FP.BF16.F32.PACK_AB R77, RZ, R77 ;  /* 0x0000004dff4d723e */ /* 0x000fe400000010ff */
[C---:B------:R-:W-:Y:S01]  /*5f00*/  ISETP.GT.AND P2, PT, R4.reuse, 0x71, PT ;  /* 0x000000710400780c */ /* 0x040fe20003f44270 */
[----:B------:R-:W-:Y:S01]  /*5f10*/  @P5 STG.E.U16 desc[UR36][R6.64+0xd0], R76 ;  /* 0x0000d04c06005986 */ /* 0x000fe2000c101524 */
[----:B------:R-:W-:Y:S02]  /*5f20*/  ISETP.GT.AND P5, PT, R3, 0x8, P0 ;  /* 0x000000080300780c */ /* 0x000fe400007a4270 */
[C---:B------:R-:W-:Y:S01]  /*5f30*/  ISETP.GT.AND P1, PT, R4.reuse, 0x78, PT ;  /* 0x000000780400780c */ /* 0x040fe20003f24270 */
[----:B------:R-:W-:Y:S01]  /*5f40*/  @P3 STG.E.U16 desc[UR36][R6.64+0xd2], R77 ;  /* 0x0000d24d06003986 */ /* 0x000fe2000c101524 */
[----:B------:R-:W-:-:S02]  /*5f50*/  ISETP.GT.AND P3, PT, R4, 0x70, PT ;  /* 0x000000700400780c */ /* 0x000fc40003f64270 */
[----:B------:R-:W-:Y:S01]  /*5f60*/  ISETP.GT.AND P0, PT, R4, 0x79, PT ;  /* 0x000000790400780c */ /* 0x000fe20003f04270 */
[----:B------:R-:W-:Y:S01]  /*5f70*/  @P4 IMAD.MOV.U32 R4, RZ, RZ, R8 ;  /* 0x000000ffff044224 */ /* 0x000fe200078e0008 */
[----:B------:R-:W-:Y:S01]  /*5f80*/  F2FP.BF16.F32.PACK_AB R78, RZ, R78 ;  /* 0x0000004eff4e723e */ /* 0x000fe200000010ff */
[----:B------:R-:W-:Y:S01]  /*5f90*/  @P4 IMAD.MOV.U32 R5, RZ, RZ, R9 ;  /* 0x000000ffff054224 */ /* 0x000fe200078e0009 */
[----:B------:R-:W-:Y:S02]  /*5fa0*/  F2FP.BF16.F32.PACK_AB R79, RZ, R79 ;  /* 0x0000004fff4f723e */ /* 0x000fe400000010ff */
[----:B------:R-:W-:Y:S02]  /*5fb0*/  F2FP.BF16.F32.PACK_AB R80, RZ, R80 ;  /* 0x00000050ff50723e */ /* 0x000fe400000010ff */
[----:B------:R0:W-:Y:S01]  /*5fc0*/  @P4 STG.E.U16 desc[UR36][R4.64+0xd0], R78 ;  /* 0x0000d04e04004986 */ /* 0x0001e2000c101524 */
[----:B------:R-:W-:Y:S02]  /*5fd0*/  ISETP.GT.AND P4, PT, R3, RZ, P2 ;  /* 0x000000ff0300720c */ /* 0x000fe40001784270 */
[----:B------:R-:W-:-:S02]  /*5fe0*/  F2FP.BF16.F32.PACK_AB R81, RZ, R81 ;  /* 0x00000051ff51723e */ /* 0x000fc400000010ff */
[----:B------:R-:W-:Y:S02]  /*5ff0*/  ISETP.GT.AND P2, PT, R3, 0x8, P2 ;  /* 0x000000080300780c */ /* 0x000fe40001744270 */
[----:B------:R-:W-:Y:S02]  /*6000*/  F2FP.BF16.F32.PACK_AB R82, RZ, R82 ;  /* 0x00000052ff52723e */ /* 0x000fe400000010ff */
[----:B------:R-:W-:Y:S02]  /*6010*/  F2FP.BF16.F32.PACK_AB R83, RZ, R83 ;  /* 0x00000053ff53723e */ /* 0x000fe400000010ff */
[----:B------:R-:W-:Y:S01]  /*6020*/  F2FP.BF16.F32.PACK_AB R84, RZ, R84 ;  /* 0x00000054ff54723e */ /* 0x000fe200000010ff */
[----:B0-----:R-:W-:Y:S01]  /*6030*/  @P5 IMAD.MOV.U32 R4, RZ, RZ, R8 ;  /* 0x000000ffff045224 */ /* 0x001fe200078e0008 */
[----:B------:R-:W-:Y:S01]  /*6040*/  F2FP.BF16.F32.PACK_AB R85, RZ, R85 ;  /* 0x00000055ff55723e */ /* 0x000fe200000010ff */
[----:B------:R-:W-:Y:S01]  /*6050*/  @P5 IMAD.MOV.U32 R5, RZ, RZ, R9 ;  /* 0x000000ffff055224 */ /* 0x000fe200078e0009 */
[----:B------:R-:W-:-:S02]  /*6060*/  F2FP.BF16.F32.PACK_AB R86, RZ, R86 ;  /* 0x00000056ff56723e */ /* 0x000fc400000010ff */
[----:B------:R-:W-:Y:S02]  /*6070*/  F2FP.BF16.F32.PACK_AB R87, RZ, R87 ;  /* 0x00000057ff57723e */ /* 0x000fe400000010ff */
[----:B------:R0:W-:Y:S01]  /*6080*/  @P5 STG.E.U16 desc[UR36][R4.64+0xd2], R79 ;  /* 0x0000d24f04005986 */ /* 0x0001e2000c101524 */
[C---:B------:R-:W-:Y:S02]  /*6090*/  ISETP.GT.AND P5, PT, R3.reuse, RZ, P3 ;  /* 0x000000ff0300720c */ /* 0x040fe40001fa4270 */
[----:B------:R-:W-:-:S11]  /*60a0*/  ISETP.GT.AND P3, PT, R3, 0x8, P3 ;  /* 0x000000080300780c */ /* 0x000fd60001f64270 */
[----:B0-----:R-:W-:Y:S02]  /*60b0*/  @P5 IMAD.MOV.U32 R4, RZ, RZ, R6 ;  /* 0x000000ffff045224 */ /* 0x001fe400078e0006 */
[----:B------:R-:W-:-:S05]  /*60c0*/  @P5 IMAD.MOV.U32 R5, RZ, RZ, R7 ;  /* 0x000000ffff055224 */ /* 0x000fca00078e0007 */
[----:B------:R0:W-:Y:S01]  /*60d0*/  @P5 STG.E.U16 desc[UR36][R4.64+0xe0], R80 ;  /* 0x0000e05004005986 */ /* 0x0001e2000c101524 */
[C---:B------:R-:W-:Y:S02]  /*60e0*/  ISETP.GT.AND P5, PT, R3.reuse, RZ, P0 ;  /* 0x000000ff0300720c */ /* 0x040fe400007a4270 */
[----:B------:R-:W-:Y:S01]  /*60f0*/  ISETP.GT.AND P0, PT, R3, 0x8, P0 ;  /* 0x000000080300780c */ /* 0x000fe20000704270 */
[----:B0-----:R-:W-:Y:S02]  /*6100*/  @P4 IMAD.MOV.U32 R4, RZ, RZ, R6 ;  /* 0x000000ffff044224 */ /* 0x001fe400078e0006 */
[----:B------:R-:W-:-:S05]  /*6110*/  @P4 IMAD.MOV.U32 R5, RZ, RZ, R7 ;  /* 0x000000ffff054224 */ /* 0x000fca00078e0007 */
[----:B------:R0:W-:Y:S01]  /*6120*/  @P4 STG.E.U16 desc[UR36][R4.64+0xe2], R81 ;  /* 0x0000e25104004986 */ /* 0x0001e2000c101524 */
[C---:B------:R-:W-:Y:S02]  /*6130*/  ISETP.GT.AND P4, PT, R3.reuse, RZ, P1 ;  /* 0x000000ff0300720c */ /* 0x040fe40000f84270 */
[----:B------:R-:W-:Y:S01]  /*6140*/  ISETP.GT.AND P1, PT, R3, 0x8, P1 ;  /* 0x000000080300780c */ /* 0x000fe20000f24270 */
[----:B0-----:R-:W-:Y:S02]  /*6150*/  @P3 IMAD.MOV.U32 R4, RZ, RZ, R8 ;  /* 0x000000ffff043224 */ /* 0x001fe400078e0008 */
[----:B------:R-:W-:-:S05]  /*6160*/  @P3 IMAD.MOV.U32 R5, RZ, RZ, R9 ;  /* 0x000000ffff053224 */ /* 0x000fca00078e0009 */
[----:B------:R0:W-:Y:S02]  /*6170*/  @P3 STG.E.U16 desc[UR36][R4.64+0xe0], R82 ;  /* 0x0000e05204003986 */ /* 0x0001e4000c101524 */
[----:B0-----:R-:W-:Y:S02]  /*6180*/  @P2 IMAD.MOV.U32 R4, RZ, RZ, R8 ;  /* 0x000000ffff042224 */ /* 0x001fe400078e0008 */
[----:B------:R-:W-:-:S05]  /*6190*/  @P2 IMAD.MOV.U32 R5, RZ, RZ, R9 ;  /* 0x000000ffff052224 */ /* 0x000fca00078e0009 */
[----:B------:R0:W-:Y:S02]  /*61a0*/  @P2 STG.E.U16 desc[UR36][R4.64+0xe2], R83 ;  /* 0x0000e25304002986 */ /* 0x0001e4000c101524 */
[----:B0-----:R-:W-:Y:S02]  /*61b0*/  @P4 IMAD.MOV.U32 R4, RZ, RZ, R6 ;  /* 0x000000ffff044224 */ /* 0x001fe400078e0006 */
[----:B------:R-:W-:-:S05]  /*61c0*/  @P4 IMAD.MOV.U32 R5, RZ, RZ, R7 ;  /* 0x000000ffff054224 */ /* 0x000fca00078e0007 */
[----:B------:R0:W-:Y:S04]  /*61d0*/  @P4 STG.E.U16 desc[UR36][R4.64+0xf0], R84 ;  /* 0x0000f05404004986 */ /* 0x0001e8000c101524 */
[----:B------:R1:W-:Y:S01]  /*61e0*/  @P5 STG.E.U16 desc[UR36][R6.64+0xf2], R85 ;  /* 0x0000f25506005986 */ /* 0x0003e2000c101524 */
[----:B0-----:R-:W-:Y:S02]  /*61f0*/  @P1 IMAD.MOV.U32 R4, RZ, RZ, R8 ;  /* 0x000000ffff041224 */ /* 0x001fe400078e0008 */
[----:B------:R-:W-:-:S05]  /*6200*/  @P1 IMAD.MOV.U32 R5, RZ, RZ, R9 ;  /* 0x000000ffff051224 */ /* 0x000fca00078e0009 */
[----:B------:R1:W-:Y:S04]  /*6210*/  @P1 STG.E.U16 desc[UR36][R4.64+0xf0], R86 ;  /* 0x0000f05604001986 */ /* 0x0003e8000c101524 */
[----:B------:R1:W-:Y:S02]  /*6220*/  @P0 STG.E.U16 desc[UR36][R8.64+0xf2], R87 ;  /* 0x0000f25708000986 */ /* 0x0003e4000c101524 */
.L_x_154:
[----:B------:R-:W-:Y:S05]  /*6230*/  BSYNC B0 ;  /* 0x0000000000007941 */ /* 0x000fea0003800000 */
.L_x_28:
[----:B------:R-:W-:Y:S01]  /*6240*/  IADD3 R16, P0, R16, UR38, RZ ;  /* 0x0000002610107c10 */ /* 0x000fe2000ff1e0ff */
[----:B------:R-:W-:Y:S01]  /*6250*/  ULDC.64 UR4, c[0x0][0x650] ;  /* 0x0001940000047ab9 */ /* 0x000fe20000000a00 */
[----:B------:R-:W-:Y:S01]  /*6260*/  PRMT R3, RZ, 0x7610, R3 ;  /* 0x00007610ff037816 */ /* 0x000fe20000000003 */
[----:B------:R-:W-:Y:S01]  /*6270*/  IMAD.MOV.U32 R100, RZ, RZ, -0x1 ;  /* 0xffffffffff647424 */ /* 0x000fe200078e00ff */
[----:B------:R-:W-:Y:S01]  /*6280*/  IADD3.X R17, R17, UR41, RZ, P0, !PT ;  /* 0x0000002911117c10 */ /* 0x000fe200087fe4ff */
[----:B------:R-:W-:Y:S01]  /*6290*/  IMAD.MOV.U32 R99, RZ, RZ, -0x1 ;  /* 0xffffffffff637424 */ /* 0x000fe200078e00ff */
[----:B------:R-:W-:-:S04]  /*62a0*/  ISETP.GE.U32.AND P0, PT, R16, UR4, PT ;  /* 0x0000000410007c0c */ /* 0x000fc8000bf06070 */
[----:B------:R-:W-:-:S13]  /*62b0*/  ISETP.GE.U32.AND.EX P0, PT, R17, UR5, PT, P0 ;  /* 0x0000000511007c0c */ /* 0x000fda000bf06100 */
[----:B------:R-:W-:Y:S05]  /*62c0*/  @P0 BRA `(.L_x_155) ;  /* 0x00000004004c0947 */ /* 0x000fea0003800000 */
[----:B------:R-:W0:Y:S01]  /*62d0*/  LDC.64 R10, c[0x0][0x628] ;  /* 0x00018a00ff0a7b82 */ /* 0x000e220000000a00 */
[----:B---3--:R-:W3:Y:S01]  /*62e0*/  S2R R12, SR_CTAID.X ;  /* 0x00000000000c7919 */ /* 0x008ee20000002500 */
[----:B-12-4-:R-:W-:Y:S02]  /*62f0*/  IMAD.MOV.U32 R8, RZ, RZ, R16 ;  /* 0x000000ffff087224 */ /* 0x016fe400078e0010 */
[----:B------:R-:W-:Y:S01]  /*6300*/  IMAD.MOV.U32 R9, RZ, RZ, R17 ;  /* 0x000000ffff097224 */ /* 0x000fe200078e0011 */
[----:B------:R-:W1:Y:S03]  /*6310*/  S2R R20, SR_CTAID.Y ;  /* 0x0000000000147919 */ /* 0x000e660000002600 */
[----:B------:R-:W2:Y:S08]  /*6320*/  LDC R0, c[0x0][0x630] ;  /* 0x00018c00ff007b82 */ /* 0x000eb00000000800 */
[----:B------:R-:W4:Y:S01]  /*6330*/  LDC.64 R14, c[0x0][0x620] ;  /* 0x00018800ff0e7b82 */ /* 0x000f220000000a00 */
[----:B0-----:R-:W-:-:S04]  /*6340*/  ISETP.NE.U32.AND P0, PT, R10, RZ, PT ;  /* 0x000000ff0a00720c */ /* 0x001fc80003f05070 */
[----:B------:R-:W-:-:S13]  /*6350*/  ISETP.NE.AND.EX P0, PT, R11, RZ, PT, P0 ;  /* 0x000000ff0b00720c */ /* 0x000fda0003f05300 */
[----:B-1234-:R-:W-:Y:S05]  /*6360*/  @!P0 BRA `(.L_x_156) ;  /* 0x0000000000288947 */ /* 0x01efea0003800000 */
        /* <DEDUP_REMOVED lines=10> */
.L_x_156:
[-CC-:B------:R-:W-:Y:S01]  /*6410*/  SHF.R.U64 R99, R8, R0.reuse, R9.reuse ;  /* 0x0000000008637219 */ /* 0x180fe20000001209 */
[----:B------:R-:W0:Y:S01]  /*6420*/  LDC.64 R26, c[0x0][0x640] ;  /* 0x00019000ff1a7b82 */ /* 0x000e220000000a00 */
[----:B------:R-:W-:Y:S01]  /*6430*/  SHF.R.U32.HI R0, RZ, R0, R9 ;  /* 0x00000000ff007219 */ /* 0x000fe20000011609 */
[----:B------:R-:W-:Y:S01]  /*6440*/  ULDC UR4, c[0x0][0x150] ;  /* 0x0000540000047ab9 */ /* 0x000fe20000000800 */
[----:B------:R-:W-:Y:S02]  /*6450*/  IADD3 R3, P0, RZ, -R99, RZ ;  /* 0x80000063ff037210 */ /* 0x000fe40007f1e0ff */
[----:B------:R-:W-:-:S03]  /*6460*/  I2FP.F32.U32 R7, R12 ;  /* 0x0000000c00077245 */ /* 0x000fc60000201000 */
[----:B------:R-:W1:Y:S01]  /*6470*/  LDC R6, c[0x0][0x618] ;  /* 0x00018600ff067b82 */ /* 0x000e620000000800 */
[----:B------:R-:W-:Y:S02]  /*6480*/  IMAD.X R5, RZ, RZ, ~R0, P0 ;  /* 0x000000ffff057224 */ /* 0x000fe400000e0e00 */
[----:B------:R-:W-:Y:S01]  /*6490*/  FMUL R7, R7, UR4 ;  /* 0x0000000407077c20 */ /* 0x000fe20008400000 */
[----:B------:R-:W-:Y:S01]  /*64a0*/  ULDC UR4, c[0x0][0x154] ;  /* 0x0000550000047ab9 */ /* 0x000fe20000000800 */
[-C--:B------:R-:W-:Y:S02]  /*64b0*/  IMAD R0, R5, R14.reuse, RZ ;  /* 0x0000000e05007224 */ /* 0x080fe400078e02ff */
[C---:B------:R-:W-:Y:S01]  /*64c0*/  IMAD.WIDE.U32 R4, R3.reuse, R14, R16 ;  /* 0x0000000e03047225 */ /* 0x040fe200078e0010 */
[----:B------:R-:W2:Y:S01]  /*64d0*/  LDC R8, c[0x0][0x608] ;  /* 0x00018200ff087b82 */ /* 0x000ea20000000800 */
[----:B------:R-:W3:Y:S02]  /*64e0*/  F2I.U32.TRUNC.NTZ R7, R7 ;  /* 0x0000000700077305 */ /* 0x000ee4000020f000 */
[----:B------:R-:W-:Y:S01]  /*64f0*/  IMAD R3, R3, R15, R0 ;  /* 0x0000000f03037224 */ /* 0x000fe200078e0200 */
[----:B------:R-:W-:-:S03]  /*6500*/  I2FP.F32.U32 R0, R20 ;  /* 0x0000001400007245 */ /* 0x000fc60000201000 */
[----:B------:R-:W-:Y:S01]  /*6510*/  IMAD.IADD R3, R5, 0x1, R3 ;  /* 0x0000000105037824 */ /* 0x000fe200078e0203 */
[----:B------:R-:W4:Y:S01]  /*6520*/  LDC R11, c[0x0][0x658] ;  /* 0x00019600ff0b7b82 */ /* 0x000f220000000800 */
[----:B0-----:R-:W-:-:S04]  /*6530*/  ISETP.NE.U32.AND P0, PT, R26, RZ, PT ;  /* 0x000000ff1a00720c */ /* 0x001fc80003f05070 */
[----:B------:R-:W-:-:S03]  /*6540*/  ISETP.NE.AND.EX P0, PT, R27, RZ, PT, P0 ;  /* 0x000000ff1b00720c */ /* 0x000fc60003f05300 */
[----:B------:R-:W0:Y:S01]  /*6550*/  LDC R9, c[0x0][0x144] ;  /* 0x00005100ff097b82 */ /* 0x000e220000000800 */
[-C--:B-1----:R-:W-:Y:S01]  /*6560*/  SHF.R.U64 R10, R4, R6.reuse, R3 ;  /* 0x00000006040a7219 */ /* 0x082fe20000001203 */
[----:B---3--:R-:W-:Y:S01]  /*6570*/  IMAD.MOV R7, RZ, RZ, -R7 ;  /* 0x000000ffff077224 */ /* 0x008fe200078e0a07 */
[----:B------:R-:W-:Y:S01]  /*6580*/  SHF.R.U32.HI R3, RZ, R6, R3 ;  /* 0x00000006ff037219 */ /* 0x000fe20000011603 */
[----:B------:R-:W-:-:S04]  /*6590*/  FMUL R6, R0, UR4 ;  /* 0x0000000400067c20 */ /* 0x000fc80008400000 */
[----:B------:R-:W1:Y:S01]  /*65a0*/  LDC R21, c[0x0][0x148] ;  /* 0x00005200ff157b82 */ /* 0x000e620000000800 */
[----:B------:R3:W0:Y:S01]  /*65b0*/  F2I.U32.TRUNC.NTZ R14, R6 ;  /* 0x00000006000e7305 */ /* 0x000622000020f000 */
[-CC-:B--2---:R-:W-:Y:S02]  /*65c0*/  SHF.R.U64 R13, R10, R8.reuse, R3.reuse ;  /* 0x000000080a0d7219 */ /* 0x184fe40000001203 */
[----:B------:R-:W-:-:S04]  /*65d0*/  SHF.R.U32.HI R0, RZ, R8, R3 ;  /* 0x00000008ff007219 */ /* 0x000fc80000011603 */
[----:B-----5:R-:W2:Y:S01]  /*65e0*/  LDC R24, c[0x0][0x648] ;  /* 0x00019200ff187b82 */ /* 0x020ea20000000800 */
[-CC-:B----4-:R-:W-:Y:S02]  /*65f0*/  SHF.R.U64 R15, R13, R11.reuse, R0.reuse ;  /* 0x0000000b0d0f7219 */ /* 0x190fe40000001200 */
[----:B------:R-:W-:-:S03]  /*6600*/  SHF.R.U32.HI R5, RZ, R11, R0 ;  /* 0x0000000bff057219 */ /* 0x000fc60000011600 */
[----:B------:R-:W-:Y:S02]  /*6610*/  IMAD.MOV.U32 R4, RZ, RZ, R15 ;  /* 0x000000ffff047224 */ /* 0x000fe400078e000f */
[----:B------:R-:W4:Y:S01]  /*6620*/  LDC R28, c[0x0][0x638] ;  /* 0x00018e00ff1c7b82 */ /* 0x000f220000000800 */
[----:B0-----:R-:W-:-:S07]  /*6630*/  IMAD R25, R9, R7, R12 ;  /* 0x0000000709197224 */ /* 0x001fce00078e020c */
[----:B------:R-:W0:Y:S08]  /*6640*/  LDC R29, c[0x0][0x610] ;  /* 0x00018400ff1d7b82 */ /* 0x000e300000000800 */
[----:B------:R-:W0:Y:S01]  /*6650*/  LDC R30, c[0x0][0x600] ;  /* 0x00018000ff1e7b82 */ /* 0x000e220000000800 */
[----:B-123--:R-:W-:Y:S05]  /*6660*/  @!P0 BRA `(.L_x_157) ;  /* 0x0000000000288947 */ /* 0x00efea0003800000 */
        /* <DEDUP_REMOVED lines=10> */
.L_x_157:
[----:B------:R-:W-:Y:S01]  /*6710*/  ISETP.NE.AND P0, PT, R2, 0x1, PT ;  /* 0x000000010200780c */ /* 0x000fe20003f05270 */
[----:B------:R-:W-:Y:S01]  /*6720*/  IMAD.MOV R14, RZ, RZ, -R14 ;  /* 0x000000ffff0e7224 */ /* 0x000fe200078e0a0e */
[----:B------:R-:W-:Y:S02]  /*6730*/  SHF.R.U64 R0, R4, R24, R5 ;  /* 0x0000001804007219 */ /* 0x000fe40000001205 */
[----:B------:R-:W-:Y:S02]  /*6740*/  LOP3.LUT R3, R13, R96, RZ, 0xc0, !PT ;  /* 0x000000600d037212 */ /* 0x000fe400078ec0ff */
[----:B------:R-:W-:Y:S01]  /*6750*/  LOP3.LUT R10, R10, R95, RZ, 0xc0, !PT ;  /* 0x0000005f0a0a7212 */ /* 0x000fe200078ec0ff */
[----:B------:R-:W-:Y:S02]  /*6760*/  IMAD.MOV R4, RZ, RZ, -R0 ;  /* 0x000000ffff047224 */ /* 0x000fe400078e0a00 */
[----:B------:R-:W-:Y:S02]  /*6770*/  IMAD R0, R90, R0, R3 ;  /* 0x000000005a007224 */ /* 0x000fe400078e0203 */
[----:B----4-:R-:W-:-:S02]  /*6780*/  IMAD R3, R4, R28, R15 ;  /* 0x0000001c04037224 */ /* 0x010fc400078e020f */
[----:B------:R-:W-:Y:S02]  /*6790*/  @P0 IMAD R25, R21, R14, R20 ;  /* 0x0000000e15190224 */ /* 0x000fe400078e0214 */
[----:B0-----:R-:W-:Y:S02]  /*67a0*/  IMAD R5, R3, R30, R10 ;  /* 0x0000001e03057224 */ /* 0x001fe400078e020a */
[----:B------:R-:W-:Y:S02]  /*67b0*/  IMAD R0, R0, R29, R25 ;  /* 0x0000001d00007224 */ /* 0x000fe400078e0219 */
[----:B------:R-:W-:-:S03]  /*67c0*/  IMAD.MOV.U32 R4, RZ, RZ, 0x1 ;  /* 0x00000001ff047424 */ /* 0x000fc600078e00ff */
[----:B------:R-:W-:Y:S02]  /*67d0*/  SEL R100, R5, R0, !P0 ;  /* 0x0000000005647207 */ /* 0x000fe40004000000 */
[----:B------:R-:W-:Y:S02]  /*67e0*/  PRMT R3, R4, 0x7610, R3 ;  /* 0x0000761004037816 */ /* 0x000fe40000000003 */
[----:B------:R-:W-:-:S07]  /*67f0*/  SEL R0, R0, R5, !P0 ;  /* 0x0000000500007207 */ /* 0x000fce0004000000 */
.L_x_155:
[----:B------:R-:W-:Y:S01]  /*6800*/  LOP3.LUT P0, RZ, R3, 0xff, RZ, 0xc0, !PT ;  /* 0x000000ff03ff7812 */ /* 0x000fe2000780c0ff */
[----:B------:R-:W-:Y:S01]  /*6810*/  UIMAD.WIDE.U32 UR4, UR42, -0x55555555, URZ ;  /* 0xaaaaaaab2a0478a5 */ /* 0x000fe2000f8e003f */
[----:B------:R-:W-:-:S03]  /*6820*/  IMAD.MOV.U32 R101, RZ, RZ, R0 ;  /* 0x000000ffff657224 */ /* 0x000fc600078e0000 */
[----:B------:R-:W-:-:S04]  /*6830*/  USHF.R.U32.HI UR4, URZ, 0x1, UR5 ;  /* 0x000000013f047899 */ /* 0x000fc80008011605 */
[----:B------:R-:W-:-:S04]  /*6840*/  UIMAD UR42, UR4, -0x3, UR42 ;  /* 0xfffffffd042a78a4 */ /* 0x000fc8000f8e022a */
[----:B------:R-:W-:Y:S08]  /*6850*/  @P0 BRA `(.L_x_158) ;  /* 0xffffffa800500947 */ /* 0x000ff0000383ffff */
[----:B------:R-:W-:Y:S05]  /*6860*/  EXIT ;  /* 0x000000000000794d */ /* 0x000fea0003800000 */
.L_x_3:
        /* <DEDUP_REMOVED lines=26> */
.L_x_160:
[--C-:B------:R-:W-:Y:S01]  /*6a10*/  SHF.R.U64 R14, R12, R20, R13.reuse ;  /* 0x000000140c0e7219 */ /* 0x100fe2000000120d */
[----:B------:R-:W0:Y:S01]  /*6a20*/  LDC R24, c[0x0][0x618] ;  /* 0x00018600ff187b82 */ /* 0x000e220000000800 */
[----:B------:R-:W-:Y:S01]  /*6a30*/  I2FP.F32.U32 R8, R6 ;  /* 0x0000000600087245 */ /* 0x000fe20000201000 */
[----:B------:R-:W-:Y:S01]  /*6a40*/  ULDC UR4, c[0x0][0x150] ;  /* 0x0000540000047ab9 */ /* 0x000fe20000000800 */
[----:B------:R-:W-:Y:S02]  /*6a50*/  SHF.R.U32.HI R7, RZ, R20, R13 ;  /* 0x00000014ff077219 */ /* 0x000fe4000001160d */
[----:B------:R-:W-:Y:S01]  /*6a60*/  IADD3 R11, P0, RZ, -R14, RZ ;  /* 0x8000000eff0b7210 */ /* 0x000fe20007f1e0ff */
[----:B------:R-:W-:Y:S01]  /*6a70*/  FMUL R13, R8, UR4 ;  /* 0x00000004080d7c20 */ /* 0x000fe20008400000 */
[----:B------:R-:W-:Y:S01]  /*6a80*/  ULDC UR4, c[0x0][0x154] ;  /* 0x0000550000047ab9 */ /* 0x000fe20000000800 */
[----:B------:R-:W1:Y:S02]  /*6a90*/  LDC.64 R26, c[0x0][0x640] ;  /* 0x00019000ff1a7b82 */ /* 0x000e640000000a00 */
[----:B------:R-:W-:-:S02]  /*6aa0*/  IMAD.X R7, RZ, RZ, ~R7, P0 ;  /* 0x000000ffff077224 */ /* 0x000fc400000e0e07 */
[----:B------:R-:W2:Y:S01]  /*6ab0*/  F2I.U32.TRUNC.NTZ R13, R13 ;  /* 0x0000000d000d7305 */ /* 0x000ea2000020f000 */
[----:B------:R-:W-:-:S03]  /*6ac0*/  IMAD.WIDE.U32 R8, R11, R22, R16 ;  /* 0x000000160b087225 */ /* 0x000fc600078e0010 */
[----:B------:R-:W3:Y:S01]  /*6ad0*/  LDC R15, c[0x0][0x144] ;  /* 0x00005100ff0f7b82 */ /* 0x000ee20000000800 */
[----:B------:R-:W-:-:S04]  /*6ae0*/  IMAD R10, R7, R22, RZ ;  /* 0x00000016070a7224 */ /* 0x000fc800078e02ff */
[----:B------:R-:W-:Y:S02]  /*6af0*/  IMAD R7, R11, R23, R10 ;  /* 0x000000170b077224 */ /* 0x000fe400078e020a */
[----:B------:R-:W-:Y:S01]  /*6b00*/  IMAD.MOV.U32 R10, RZ, RZ, -0x1 ;  /* 0xffffffffff0a7424 */ /* 0x000fe200078e00ff */
[----:B------:R-:W4:Y:S01]  /*6b10*/  LDC R20, c[0x0][0x608] ;  /* 0x00018200ff147b82 */ /* 0x000f220000000800 */
[----:B------:R-:W-:Y:S01]  /*6b20*/  IMAD.IADD R7, R9, 0x1, R7 ;  /* 0x0000000109077824 */ /* 0x000fe200078e0207 */
[----:B------:R-:W-:-:S04]  /*6b30*/  I2FP.F32.U32 R9, R5 ;  /* 0x0000000500097245 */ /* 0x000fc80000201000 */
[-C--:B0-----:R-:W-:Y:S01]  /*6b40*/  SHF.R.U64 R12, R8, R24.reuse, R7 ;  /* 0x00000018080c7219 */ /* 0x081fe20000001207 */
[----:B--2---:R-:W-:Y:S01]  /*6b50*/  IMAD.MOV R8, RZ, RZ, -R13 ;  /* 0x000000ffff087224 */ /* 0x004fe200078e0a0d */
[----:B------:R-:W0:Y:S01]  /*6b60*/  LDC R11, c[0x0][0x658] ;  /* 0x00019600ff0b7b82 */ /* 0x000e220000000800 */
[----:B-1----:R-:W-:Y:S01]  /*6b70*/  ISETP.NE.U32.AND P0, PT, R26, RZ, PT ;  /* 0x000000ff1a00720c */ /* 0x002fe20003f05070 */
[----:B------:R-:W-:Y:S01]  /*6b80*/  FMUL R9, R9, UR4 ;  /* 0x0000000409097c20 */ /* 0x000fe20008400000 */
[----:B------:R-:W-:Y:S02]  /*6b90*/  SHF.R.U32.HI R7, RZ, R24, R7 ;  /* 0x00000018ff077219 */ /* 0x000fe40000011607 */
[----:B------:R-:W-:-:S03]  /*6ba0*/  ISETP.NE.AND.EX P0, PT, R27, RZ, PT, P0 ;  /* 0x000000ff1b00720c */ /* 0x000fc60003f05300 */
[----:B------:R-:W1:Y:S01]  /*6bb0*/  LDC R22, c[0x0][0x148] ;  /* 0x00005200ff167b82 */ /* 0x000e620000000800 */
[----:B---3--:R-:W-:Y:S02]  /*6bc0*/  IMAD R23, R15, R8, R6 ;  /* 0x000000080f177224 */ /* 0x008fe400078e0206 */
[----:B------:R-:W-:-:S05]  /*6bd0*/  IMAD.MOV.U32 R8, RZ, RZ, 0x1 ;  /* 0x00000001ff087424 */ /* 0x000fca00078e00ff */
[----:B------:R-:W2:Y:S01]  /*6be0*/  LDC R21, c[0x0][0x600] ;  /* 0x00018000ff157b82 */ /* 0x000ea20000000800 */
[-CC-:B----4-:R-:W-:Y:S02]  /*6bf0*/  SHF.R.U64 R15, R12, R20.reuse, R7.reuse ;  /* 0x000000140c0f7219 */ /* 0x190fe40000001207 */
[----:B------:R-:W-:Y:S02]  /*6c00*/  SHF.R.U32.HI R6, RZ, R20, R7 ;  /* 0x00000014ff067219 */ /* 0x000fe40000011607 */
[----:B------:R3:W4:Y:S03]  /*6c10*/  F2I.U32.TRUNC.NTZ R20, R9 ;  /* 0x0000000900147305 */ /* 0x000726000020f000 */
[----:B------:R-:W1:Y:S01]  /*6c20*/  LDC R25, c[0x0][0x648] ;  /* 0x00019200ff197b82 */ /* 0x000e620000000800 */
[-C--:B0-----:R-:W-:Y:S02]  /*6c30*/  SHF.R.U64 R19, R15, R11.reuse, R6 ;  /* 0x0000000b0f137219 */ /* 0x081fe40000001206 */
[----:B------:R-:W-:-:S02]  /*6c40*/  SHF.L.U32 R10, R10, R11, RZ ;  /* 0x0000000b0a0a7219 */ /* 0x000fc400000006ff */
[-C--:B------:R-:W-:Y:S01]  /*6c50*/  SHF.R.U32.HI R7, RZ, R11.reuse, R6 ;  /* 0x0000000bff077219 */ /* 0x080fe20000011606 */
[----:B------:R-:W-:Y:S01]  /*6c60*/  IMAD.MOV.U32 R6, RZ, RZ, R19 ;  /* 0x000000ffff067224 */ /* 0x000fe200078e0013 */
[----:B------:R-:W-:Y:S01]  /*6c70*/  SHF.L.U32 R24, R8, R11, RZ ;  /* 0x0000000b08187219 */ /* 0x000fe200000006ff */
[----:B------:R-:W0:Y:S01]  /*6c80*/  LDC R28, c[0x0][0x638] ;  /* 0x00018e00ff1c7b82 */ /* 0x000e220000000800 */
[----:B------:R-:W-:-:S07]  /*6c90*/  LOP3.LUT R30, RZ, R10, RZ, 0x33, !PT ;  /* 0x0000000aff1e7212 */ /* 0x000fce00078e33ff */
[----:B------:R-:W0:Y:S01]  /*6ca0*/  LDC R29, c[0x0][0x610] ;  /* 0x00018400ff1d7b82 */ /* 0x000e220000000800 */
[----:B---34-:R-:W-:Y:S05]  /*6cb0*/  @!P0 BRA `(.L_x_161) ;  /* 0x0000000000288947 */ /* 0x018fea0003800000 */
[----:B------:R-:W3:Y:S02]  /*6cc0*/  LDC R6, c[0x0][0x64c] ;  /* 0x00019300ff067b82 */ /* 0x000ee40000000800 */
[----:B---3--:R-:W-:-:S05]  /*6cd0*/  IADD3 R11, P0, R19, R6, RZ ;  /* 0x00000006130b7210 */ /* 0x008fca0007f1e0ff */
        /* <DEDUP_REMOVED lines=8> */
.L_x_161:
[----:B------:R-:W-:Y:S01]  /*6d60*/  ISETP.NE.AND P0, PT, R2, 0x1, PT ;  /* 0x000000010200780c */ /* 0x000fe20003f05270 */
[----:B--2---:R-:W-:Y:S01]  /*6d70*/  VIADD R9, R21, 0xffffffff ;  /* 0xffffffff15097836 */ /* 0x004fe20000000000 */
[----:B-1----:R-:W-:Y:S01]  /*6d80*/  SHF.R.U64 R7, R6, R25, R7 ;  /* 0x0000001906077219 */ /* 0x002fe20000001207 */
[----:B------:R-:W-:Y:S01]  /*6d90*/  IMAD.MOV R20, RZ, RZ, -R20 ;  /* 0x000000ffff147224 */ /* 0x000fe200078e0a14 */
[----:B------:R-:W-:Y:S02]  /*6da0*/  LOP3.LUT R6, R15, R30, RZ, 0xc0, !PT ;  /* 0x0000001e0f067212 */ /* 0x000fe400078ec0ff */
[----:B------:R-:W-:Y:S01]  /*6db0*/  LOP3.LUT R12, R12, R9, RZ, 0xc0, !PT ;  /* 0x000000090c0c7212 */ /* 0x000fe200078ec0ff */
[----:B------:R-:W-:Y:S02]  /*6dc0*/  IMAD.MOV R8, RZ, RZ, -R7 ;  /* 0x000000ffff087224 */ /* 0x000fe400078e0a07 */
[----:B------:R-:W-:Y:S02]  /*6dd0*/  IMAD R6, R24, R7, R6 ;  /* 0x0000000718067224 */ /* 0x000fe400078e0206 */
[----:B------:R-:W-:-:S02]  /*6de0*/  IMAD.MOV.U32 R9, RZ, RZ, 0x1 ;  /* 0x00000001ff097424 */ /* 0x000fc400078e00ff */
[----:B------:R-:W-:Y:S02]  /*6df0*/  @P0 IMAD R23, R22, R20, R5 ;  /* 0x0000001416170224 */ /* 0x000fe400078e0205 */
[----:B0-----:R-:W-:Y:S02]  /*6e00*/  IMAD R5, R8, R28, R19 ;  /* 0x0000001c08057224 */ /* 0x001fe400078e0213 */
[----:B------:R-:W-:Y:S02]  /*6e10*/  IMAD R19, R6, R29, R23 ;  /* 0x0000001d06137224 */ /* 0x000fe400078e0217 */
[----:B------:R-:W-:Y:S02]  /*6e20*/  IMAD R6, R5, R21, R12 ;  /* 0x0000001505067224 */ /* 0x000fe400078e020c */
[----:B------:R-:W-:-:S03]  /*6e30*/  IMAD.MOV.U32 R8, RZ, RZ, R14 ;  /* 0x000000ffff087224 */ /* 0x000fc600078e000e */
[----:B------:R-:W-:Y:S02]  /*6e40*/  SEL R20, R6, R19, !P0 ;  /* 0x0000001306147207 */ /* 0x000fe40004000000 */
[----:B------:R-:W-:-:S07]  /*6e50*/  SEL R19, R19, R6, !P0 ;  /* 0x0000000613137207 */ /* 0x000fce0004000000 */
.L_x_159:
[----:B------:R-:W-:-:S08]  /*6e60*/  NOP ;  /* 0x0000000000007918 */ /* 0x000fd00000000000 */
[----:B------:R-:W0:-:S00]  /*6e70*/  USETMAXREG.DEALLOC.CTAPOOL 0x28 ;  /* 0x00000028000079c8 */ /* 0x000e0000080e0500 */
[----:B0-----:R-:W-:-:S13]  /*6e80*/  ISETP.NE.AND P0, PT, R0, RZ, PT ;  /* 0x000000ff0000720c */ /* 0x001fda0003f05270 */
[----:B------:R-:W-:Y:S05]  /*6e90*/  @P0 EXIT ;  /* 0x000000000000094d */ /* 0x000fea0003800000 */
[----:B------:R-:W-:Y:S01]  /*6ea0*/  LOP3.LUT P0, RZ, R9, 0xff, RZ, 0xc0, !PT ;  /* 0x000000ff09ff7812 */ /* 0x000fe2000780c0ff */
[----:B------:R-:W-:Y:S02]  /*6eb0*/  IMAD.MOV.U32 R0, RZ, RZ, 0x1 ;  /* 0x00000001ff007424 */ /* 0x000fe400078e00ff */
[----:B------:R-:W-:-:S10]  /*6ec0*/  IMAD.MOV.U32 R12, RZ, RZ, RZ ;  /* 0x000000ffff0c7224 */ /* 0x000fd400078e00ff */
[----:B------:R-:W-:Y:S05]  /*6ed0*/  @!P0 BRA `(.L_x_162) ;  /* 0x0000000c003c8947 */ /* 0x000fea0003800000 */
[----:B------:R-:W0:Y:S01]  /*6ee0*/  LDC R0, c[0x0][0x28c] ;  /* 0x0000a300ff007b82 */ /* 0x000e220000000800 */
[----:B------:R-:W-:Y:S01]  /*6ef0*/  LOP3.LUT P0, RZ, R3, 0x1f, RZ, 0xc0, !PT ;  /* 0x0000001f03ff7812 */ /* 0x000fe2000780c0ff */
[----:B------:R-:W-:Y:S01]  /*6f00*/  ULDC UR5, c[0x0][0x658] ;  /* 0x0001960000057ab9 */ /* 0x000fe20000000800 */
[----:B------:R-:W-:Y:S01]  /*6f10*/  UMOV UR6, 0xffffffff ;  /* 0xffffffff00067882 */ /* 0x000fe20000000000 */
[----:B------:R-:W-:Y:S01]  /*6f20*/  BSSY B0, `(.L_x_162) ;  /* 0x00000ca000007945 */ /* 0x000fe20003800000 */
[----:B------:R-:W-:Y:S01]  /*6f30*/  USHF.L.U32 UR6, UR6, UR5, URZ ;  /* 0x0000000506067299 */ /* 0x000fe2000800063f */
[C---:B------:R-:W-:Y:S01]  /*6f40*/  ISETP.NE.AND P2, PT, R4.reuse, RZ, PT ;  /* 0x000000ff0400720c */ /* 0x040fe20003f45270 */
[----:B------:R-:W-:Y:S01]  /*6f50*/  UMOV UR7, 0x1 ;  /* 0x0000000100077882 */ /* 0x000fe20000000000 */
[----:B------:R-:W-:Y:S01]  /*6f60*/  ISETP.NE.OR P0, PT, R4, RZ, !P0 ;  /* 0x000000ff0400720c */ /* 0x000fe20004705670 */
[----:B------:R-:W-:Y:S01]  /*6f70*/  IMAD.MOV.U32 R13, RZ, RZ, 0x1 ;  /* 0x00000001ff0d7424 */ /* 0x000fe200078e00ff */
[----:B------:R-:W-:Y:S01]  /*6f80*/  LOP3.LUT R11, R18, 0x2, RZ, 0xfc, !PT ;  /* 0x00000002120b7812 */ /* 0x000fe200078efcff */
[----:B------:R-:W-:Y:S01]  /*6f90*/  IMAD.MOV.U32 R12, RZ, RZ, RZ ;  /* 0x000000ffff0c7224 */ /* 0x000fe200078e00ff */
[----:B------:R-:W-:Y:S01]  /*6fa0*/  ULDC UR4, c[0x0][0x600] ;  /* 0x0001800000047ab9 */ /* 0x000fe20000000800 */
[----:B------:R-:W-:-:S02]  /*6fb0*/  USHF.L.U32 UR13, UR7, UR5, URZ ;  /* 0x00000005070d7299 */ /* 0x000fc4000800063f */
[----:B------:R-:W-:Y:S02]  /*6fc0*/  UIADD3 UR4, UR4, -0x1, URZ ;  /* 0xffffffff04047890 */ /* 0x000fe4000fffe03f */
[----:B------:R-:W-:Y:S01]  /*6fd0*/  ULOP3.LUT UR5, URZ, UR6, URZ, 0x33, !UPT ;  /* 0x000000063f057292 */ /* 0x000fe2000f8e333f */
[----:B------:R-:W-:Y:S01]  /*6fe0*/  ULDC.64 UR22, c[0x0][0x198] ;  /* 0x0000660000167ab9 */ /* 0x000fe20000000a00 */
[----:B0-----:R-:W-:-:S05]  /*6ff0*/  VIADD R0, R0, 0x7f ;  /* 0x0000007f00007836 */ /* 0x001fca0000000000 */
[----:B------:R-:W-:-:S04]  /*7000*/  SHF.R.S32.HI R3, RZ, 0x1f, R0 ;  /* 0x0000001fff037819 */ /* 0x000fc80000011400 */
[----:B------:R-:W-:Y:S01]  /*7010*/  LEA.HI R3, R3, R0, RZ, 0x7 ;  /* 0x0000000003037211 */ /* 0x000fe200078f38ff */
[----:B------:R-:W-:-:S03]  /*7020*/  IMAD.MOV.U32 R0, RZ, RZ, 0x1 ;  /* 0x00000001ff007424 */ /* 0x000fc600078e00ff */
[----:B------:R-:W-:-:S05]  /*7030*/  SHF.R.S32.HI R3, RZ, 0x7, R3 ;  /* 0x00000007ff037819 */ /* 0x000fca0000011403 */
[----:B------:R-:W-:-:S07]  /*7040*/  VIADD R10, R3, 0x1 ;  /* 0x00000001030a7836 */ /* 0x000fce0000000000 */
.L_x_174:
[----:B------:R-:W-:-:S03]  /*7050*/  UMOV UR6, 0xffffffff ;  /* 0xffffffff00067882 */ /* 0x000fc60000000000 */
[----:B------:R-:W-:Y:S05]  /*7060*/  BRA.DIV UR6, `(.L_x_163) ;  /* 0x0000000e06a07947 */ /* 0x000fea000b800000 */
[----:B------:R-:W-:-:S13]  /*7070*/  ELECT P6, URZ, PT ;  /* 0x00000000003f782f */ /* 0x000fda00038c0000 */
.L_x_184:
[----:B------:R-:W0:Y:S01]  /*7080*/  LDC R4, c[0x0][0x28c] ;  /* 0x0000a300ff047b82 */ /* 0x000e220000000800 */
[----:B------:R-:W-:Y:S01]  /*7090*/  BSSY B1, `(.L_x_164) ;  /* 0x0000041000017945 */ /* 0x000fe20003800000 */
[----:B0-----:R-:W-:-:S13]  /*70a0*/  ISETP.LT.OR P6, PT, R4, 0x1, !P6 ;  /* 0x000000010400780c */ /* 0x001fda00077c1670 */
[----:B------:R-:W-:Y:S05]  /*70b0*/  @P6 BRA `(.L_x_165) ;  /* 0x0000000000f86947 */ /* 0x000fea0003800000 */
[----:B------:R-:W-:Y:S02]  /*70c0*/  IMAD.SHL.U32 R19, R19, 0x80, RZ ;  /* 0x0000008013137824 */ /* 0x000fe400078e00ff */
[----:B------:R-:W-:Y:S02]  /*70d0*/  IMAD.SHL.U32 R20, R20, 0x80, RZ ;  /* 0x0000008014147824 */ /* 0x000fe400078e00ff */
[----:B------:R-:W-:Y:S02]  /*70e0*/  IMAD.MOV.U32 R21, RZ, RZ, RZ ;  /* 0x000000ffff157224 */ /* 0x000fe400078e00ff */
[----:B------:R-:W-:Y:S02]  /*70f0*/  IMAD.MOV.U32 R4, RZ, RZ, R10 ;  /* 0x000000ffff047224 */ /* 0x000fe400078e000a */
[----:B------:R-:W-:Y:S02]  /*7100*/  IMAD.MOV.U32 R5, RZ, RZ, R0 ;  /* 0x000000ffff057224 */ /* 0x000fe400078e0000 */
[----:B------:R-:W-:-:S07]  /*7110*/  IMAD.MOV.U32 R6, RZ, RZ, R12 ;  /* 0x000000ffff067224 */ /* 0x000fce00078e000c */
.L_x_169:
[----:B------:R-:W0:Y:S01]  /*7120*/  S2R R14, SR_CgaCtaId ;  /* 0x00000000000e7919 */ /* 0x000e220000008800 */
[----:B------:R-:W-:Y:S01]  /*7130*/  MOV R7, 0x400 ;  /* 0x0000040000077802 */ /* 0x000fe20000000f00 */
[----:B------:R-:W1:Y:S03]  /*7140*/  @!P2 LDC R9, c[0x0][0x500] ;  /* 0x00014000ff09ab82 */ /* 0x000e660000000800 */
[----:B0-----:R-:W-:Y:S02]  /*7150*/  LEA R15, R14, R7, 0x18 ;  /* 0x000000070e0f7211 */ /* 0x001fe400078ec0ff */
[----:B------:R-:W-:-:S03]  /*7160*/  SHF.L.U32 R7, R5, 0x1f, RZ ;  /* 0x0000001f05077819 */ /* 0x000fc600000006ff */
[----:B------:R-:W-:-:S04]  /*7170*/  IMAD R14, R6, 0x8, R15 ;  /* 0x00000008060e7824 */ /* 0x000fc800078e020f */
[----:B------:R-:W0:Y:S02]  /*7180*/  SYNCS.PHASECHK.TRANS64.TRYWAIT P1, [R14+URZ+0x18], R7 ;  /* 0x000018070e0075a7 */ /* 0x000e24000802017f */
[----:B01----:R-:W-:Y:S05]  /*7190*/  @!P1 BRA `(.L_x_166) ;  /* 0x0000000c00749947 */ /* 0x003fea0003800000 */
.L_x_185:
[----:B0-----:R-:W-:Y:S01]  /*71a0*/  PRMT R7, R11, 0x9910, RZ ;  /* 0x000099100b077816 */ /* 0x001fe200000000ff */
[----:B------:R0:W-:Y:S03]  /*71b0*/  @!P2 SYNCS.ARRIVE.TRANS64 RZ, [R14+URZ], R9 ;  /* 0x000000090effa9a7 */ /* 0x0001e6000800003f */
[----:B------:R-:W-:-:S13]  /*71c0*/  ISETP.NE.AND P1, PT, R7, 0x2, PT ;  /* 0x000000020700780c */ /* 0x000fda0003f25270 */
[----:B0-----:R-:W-:Y:S05]  /*71d0*/  @P1 BRA `(.L_x_167) ;  /* 0x0000000000041947 */ /* 0x001fea0003800000 */
[----:B------:R-:W-:Y:S01]  /*71e0*/  BPT.TRAP 0x1 ;  /* 0x000000040000795c */ /* 0x000fe20000300000 */
.L_x_167:
[----:B------:R-:W-:Y:S05]  /*71f0*/  @P0 BRA `(.L_x_168) ;  /* 0x0000000000040947 */ /* 0x000fea0003800000 */
[----:B------:R-:W-:Y:S01]  /*7200*/  BPT.TRAP 0x1 ;  /* 0x000000040000795c */ /* 0x000fe20000300000 */
.L_x_168:
[----:B------:R-:W-:Y:S01]  /*7210*/  IMAD R15, R6, 0x8000, R15 ;  /* 0x00008000060f7824 */ /* 0x000fe200078e020f */
[----:B------:R-:W-:Y:S01]  /*7220*/  R2UR UR34, R21 ;  /* 0x00000000152272ca */ /* 0x000fe200000e0000 */
[----:B------:R-:W-:Y:S01]  /*7230*/  VIADD R4, R4, 0xffffffff ;  /* 0xffffffff04047836 */ /* 0x000fe20000000000 */
[----:B------:R-:W-:Y:S01]  /*7240*/  R2UR UR33, R14 ;  /* 0x000000000e2172ca */ /* 0x000fe200000e0000 */
[----:B------:R-:W-:Y:S01]  /*7250*/  UIADD3 UR6, UP0, UR22, 0xf0, URZ ;  /* 0x000000f016067890 */ /* 0x000fe2000ff1e03f */
[----:B------:R-:W-:Y:S01]  /*7260*/  R2UR UR8, R15 ;  /* 0x000000000f0872ca */ /* 0x000fe200000e0000 */
[----:B------:R-:W-:Y:S01]  /*7270*/  UIADD3 UR30, UP1, UR22, 0x1f0, URZ ;  /* 0x000001f0161e7890 */ /* 0x000fe2000ff3e03f */
[----:B------:R-:W-:Y:S01]  /*7280*/  R2UR UR35, R19 ;  /* 0x00000000132372ca */ /* 0x000fe200000e0000 */
[----:B------:R-:W-:Y:S01]  /*7290*/  UIADD3.X UR7, URZ, UR23, URZ, UP0, !UPT ;  /* 0x000000173f077290 */ /* 0x000fe200087fe43f */
[----:B------:R-:W-:Y:S01]  /*72a0*/  R2UR UR36, R8 ;  /* 0x00000000082472ca */ /* 0x000fe200000e0000 */
[----:B------:R-:W-:Y:S01]  /*72b0*/  UIADD3.X UR31, URZ, UR23, URZ, UP1, !UPT ;  /* 0x000000173f1f7290 */ /* 0x000fe20008ffe43f */
[----:B------:R-:W-:Y:S01]  /*72c0*/  R2UR UR19, R20 ;  /* 0x00000000141372ca */ /* 0x000fe200000e0000 */
[----:B------:R-:W-:Y:S01]  /*72d0*/  VIADD R6, R6, 0x1 ;  /* 0x0000000106067836 */ /* 0x000fe20000000000 */
[----:B------:R-:W-:Y:S01]  /*72e0*/  ISETP.GT.AND P3, PT, R4, 0x1, PT ;  /* 0x000000010400780c */ /* 0x000fe20003f64270 */
[----:B------:R-:W-:Y:S01]  /*72f0*/  UIADD3 UR26, UR34, 0x40, URZ ;  /* 0x00000040221a7890 */ /* 0x000fe2000fffe03f */
[----:B------:R-:W-:Y:S01]  /*7300*/  VIADD R21, R21, 0x80 ;  /* 0x0000008015157836 */ /* 0x000fe20000000000 */
[----:B------:R-:W-:Y:S01]  /*7310*/  UMOV UR14, 0x0 ;  /* 0x00000000000e7882 */ /* 0x000fe20000000000 */
[----:B------:R-:W-:Y:S01]  /*7320*/  UMOV UR15, 0x10000000 ;  /* 0x10000000000f7882 */ /* 0x000fe20000000000 */
[----:B------:R-:W-:Y:S01]  /*7330*/  UIADD3 UR32, UR8, 0x100, URZ ;  /* 0x0000010008207890 */ /* 0x000fe2000fffe03f */
[----:B------:R-:W-:Y:S01]  /*7340*/  ISETP.NE.AND P1, PT, R6, 0x3, PT ;  /* 0x000000030600780c */ /* 0x000fe20003f25270 */
[----:B------:R-:W-:-:S02]  /*7350*/  UIADD3 UR24, UR8, 0x4100, URZ ;  /* 0x0000410008187890 */ /* 0x000fc4000fffe03f */
[----:B------:R-:W-:Y:S01]  /*7360*/  UIADD3 UR16, UR8, 0x18100, URZ ;  /* 0x0001810008107890 */ /* 0x000fe2000fffe03f */
[----:B------:R-:W-:Y:S01]  /*7370*/  SEL R14, RZ, 0x1, P1 ;  /* 0x00000001ff0e7807 */ /* 0x000fe20000800000 */
[----:B------:R-:W-:Y:S01]  /*7380*/  UIADD3 UR8, UR8, 0x1c100, URZ ;  /* 0x0001c10008087890 */ /* 0x000fe2000fffe03f */
[----:B------:R-:W-:Y:S01]  /*7390*/  SEL R6, R6, RZ, P1 ;  /* 0x000000ff06067207 */ /* 0x000fe20000800000 */
[----:B------:R-:W-:Y:S01]  /*73a0*/  UMOV UR25, UR33 ;  /* 0x0000002100197c82 */ /* 0x000fe20008000000 */
[----:B------:R-:W-:Y:S01]  /*73b0*/  UMOV UR27, UR35 ;  /* 0x00000023001b7c82 */ /* 0x000fe20008000000 */
[----:B------:R-:W-:Y:S01]  /*73c0*/  UMOV UR28, UR36 ;  /* 0x00000024001c7c82 */ /* 0x000fe20008000000 */
[----:B------:R-:W-:Y:S01]  /*73d0*/  UMOV UR17, UR33 ;  /* 0x0000002100117c82 */ /* 0x000fe20008000000 */
[----:B------:R-:W-:Y:S01]  /*73e0*/  UMOV UR18, UR34 ;  /* 0x0000002200127c82 */ /* 0x000fe20008000000 */
[----:B------:R-:W-:Y:S01]  /*73f0*/  UMOV UR20, UR36 ;  /* 0x0000002400147c82 */ /* 0x000fe20008000000 */
[----:B------:R0:W-:Y:S01]  /*7400*/  UTMALDG.3D [UR32], [UR6], desc[UR14] ;  /* 0x00000e20060075b4 */ /* 0x0001e20008011000 */
[----:B------:R-:W-:Y:S01]  /*7410*/  UMOV UR9, UR33 ;  /* 0x0000002100097c82 */ /* 0x000fe20008000000 */
[----:B------:R-:W-:Y:S01]  /*7420*/  UMOV UR11, UR19 ;  /* 0x00000013000b7c82 */ /* 0x000fe20008000000 */
[----:B------:R-:W-:Y:S01]  /*7430*/  UMOV UR12, UR36 ;  /* 0x00000024000c7c82 */ /* 0x000fe20008000000 */
[----:B------:R-:W-:Y:S01]  /*7440*/  UMOV UR10, UR26 ;  /* 0x0000001a000a7c82 */ /* 0x000fe20008000000 */
[----:B------:R-:W-:Y:S01]  /*7450*/  LOP3.LUT R5, R5, R14, RZ, 0x3c, !PT ;  /* 0x0000000e05057212 */ /* 0x000fe200078e3cff */
[----:B------:R0:W-:Y:S01]  /*7460*/  UTMALDG.3D [UR24], [UR6], desc[UR14] ;  /* 0x00000e18060075b4 */ /* 0x0001e20008011000 */
[----:B------:R0:W-:Y:S01]  /*7470*/  UTMALDG.3D [UR16], [UR30], desc[UR14] ;  /* 0x00000e101e0075b4 */ /* 0x0001e20008011000 */
[----:B------:R0:W-:Y:S02]  /*7480*/  UTMALDG.3D [UR8], [UR30], desc[UR14] ;  /* 0x00000e081e0075b4 */ /* 0x0001e40008011000 */
[----:B0-----:R-:W-:Y:S05]  /*7490*/  @P3 BRA `(.L_x_169) ;  /* 0xfffffffc00203947 */ /* 0x001fea000383ffff */
.L_x_165:
[----:B------:R-:W-:Y:S05]  /*74a0*/  BSYNC B1 ;  /* 0x0000000000017941 */ /* 0x000fea0003800000 */
.L_x_164:
[----:B------:R-:W-:Y:S01]  /*74b0*/  LOP3.LUT P3, RZ, R13, 0xff, RZ, 0xc0, !PT ;  /* 0x000000ff0dff7812 */ /* 0x000fe2000786c0ff */
[----:B------:R-:W-:Y:S01]  /*74c0*/  IMAD.IADD R12, R3, 0x1, R12 ;  /* 0x00000001030c7824 */ /* 0x000fe200078e020c */
[----:B------:R-:W-:Y:S01]  /*74d0*/  IADD3 R16, P4, R16, UR38, RZ ;  /* 0x0000002610107c10 */ /* 0x000fe2000ff9e0ff */
[----:B------:R-:W-:Y:S01]  /*74e0*/  ULDC.64 UR6, c[0x0][0x650] ;  /* 0x0001940000067ab9 */ /* 0x000fe20000000a00 */
[----:B------:R-:W-:Y:S01]  /*74f0*/  BSSY B1, `(.L_x_170) ;  /* 0x000006a000017945 */ /* 0x000fe20003800000 */
[----:B------:R-:W-:Y:S01]  /*7500*/  IMAD.MOV.U32 R19, RZ, RZ, -0x1 ;  /* 0xffffffffff137424 */ /* 0x000fe200078e00ff */
[----:B------:R-:W-:Y:S01]  /*7510*/  ISETP.GT.U32.AND P1, PT, R12, 0x2, PT ;  /* 0x000000020c00780c */ /* 0x000fe20003f24070 */
[----:B------:R-:W-:Y:S01]  /*7520*/  IMAD.MOV.U32 R20, RZ, RZ, -0x1 ;  /* 0xffffffffff147424 */ /* 0x000fe200078e00ff */
[----:B------:R-:W-:Y:S01]  /*7530*/  IADD3.X R17, R17, UR41, RZ, P4, !PT ;  /* 0x0000002911117c10 */ /* 0x000fe2000a7fe4ff */
[----:B------:R-:W-:Y:S01]  /*7540*/  IMAD.MOV.U32 R8, RZ, RZ, -0x1 ;  /* 0xffffffffff087424 */ /* 0x000fe200078e00ff */
[----:B------:R-:W-:-:S02]  /*7550*/  ISETP.LT.U32.AND P1, PT, R3, 0x3, P1 ;  /* 0x000000030300780c */ /* 0x000fc40000f21070 */
[----:B------:R-:W-:Y:S01]  /*7560*/  PRMT R13, RZ, 0x7610, R13 ;  /* 0x00007610ff0d7816 */ /* 0x000fe2000000000d */
[----:B------:R-:W0:Y:S01]  /*7570*/  @P3 S2R R5, SR_CgaCtaId ;  /* 0x0000000000053919 */ /* 0x000e220000008800 */
[----:B------:R-:W-:-:S04]  /*7580*/  @P3 MOV R4, 0x400 ;  /* 0x0000040000043802 */ /* 0x000fc80000000f00 */
[----:B0-----:R-:W-:Y:S01]  /*7590*/  @P3 LEA R6, R5, R4, 0x18 ;  /* 0x0000000405063211 */ /* 0x001fe200078ec0ff */
[----:B------:R-:W-:-:S03]  /*75a0*/  IMAD.WIDE.U32 R4, R12, -0x55555555, RZ ;  /* 0xaaaaaaab0c047825 */ /* 0x000fc600078e00ff */
[----:B------:R0:W-:Y:S01]  /*75b0*/  @P3 SYNCS.ARRIVE.TRANS64.A1T0 RZ, [R6+URZ+0x48], RZ ;  /* 0x000048ff06ff39a7 */ /* 0x0001e2000810003f */
[----:B------:R-:W-:Y:S02]  /*75c0*/  ISETP.GE.U32.AND P3, PT, R3, 0x3, PT ;  /* 0x000000030300780c */ /* 0x000fe40003f66070 */
[----:B------:R-:W-:Y:S02]  /*75d0*/  SHF.R.U32.HI R7, RZ, 0x1, R5 ;  /* 0x00000001ff077819 */ /* 0x000fe40000011605 */
[----:B------:R-:W-:Y:S02]  /*75e0*/  SEL R5, RZ, 0x1, !P1 ;  /* 0x00000001ff057807 */ /* 0x000fe40004800000 */
[----:B------:R-:W-:Y:S01]  /*75f0*/  ISETP.GE.U32.AND P1, PT, R16, UR6, PT ;  /* 0x0000000610007c0c */ /* 0x000fe2000bf26070 */
[----:B------:R-:W-:Y:S01]  /*7600*/  IMAD R12, R7, -0x3, R12 ;  /* 0xfffffffd070c7824 */ /* 0x000fe200078e020c */
[----:B------:R-:W-:Y:S02]  /*7610*/  LOP3.LUT R0, R0, R5, RZ, 0x3c, !PT ;  /* 0x0000000500007212 */ /* 0x000fe400078e3cff */
[----:B------:R-:W-:-:S02]  /*7620*/  ISETP.GE.U32.AND.EX P1, PT, R17, UR7, PT, P1 ;  /* 0x0000000711007c0c */ /* 0x000fc4000bf26110 */
[----:B------:R-:W-:Y:S02]  /*7630*/  PRMT R4, RZ, 0x7610, R4 ;  /* 0x00007610ff047816 */ /* 0x000fe40000000004 */
[----:B------:R-:W-:-:S09]  /*7640*/  @P3 LOP3.LUT R0, R0, 0x1, R7, 0x78, !PT ;  /* 0x0000000100003812 */ /* 0x000fd200078e7807 */
[----:B0-----:R-:W-:Y:S05]  /*7650*/  @P1 BRA `(.L_x_171) ;  /* 0x00000004004c1947 */ /* 0x001fea0003800000 */
[----:B------:R-:W-:Y:S01]  /*7660*/  ULDC.64 UR6, c[0x0][0x628] ;  /* 0x00018a0000067ab9 */ /* 0x000fe20000000a00 */
[----:B------:R-:W0:Y:S01]  /*7670*/  S2R R15, SR_CTAID.X ;  /* 0x00000000000f7919 */ /* 0x000e220000002500 */
[----:B------:R-:W-:Y:S01]  /*7680*/  ISETP.NE.U32.AND P1, PT, RZ, UR6, PT ;  /* 0x00000006ff007c0c */ /* 0x000fe2000bf25070 */
[----:B------:R-:W-:Y:S01]  /*7690*/  ULDC UR9, c[0x0][0x630] ;  /* 0x00018c0000097ab9 */ /* 0x000fe20000000800 */
[----:B------:R-:W-:Y:S01]  /*76a0*/  IMAD.MOV.U32 R4, RZ, RZ, R16 ;  /* 0x000000ffff047224 */ /* 0x000fe200078e0010 */
[----:B------:R-:W1:Y:S01]  /*76b0*/  S2R R14, SR_CTAID.Y ;  /* 0x00000000000e7919 */ /* 0x000e620000002600 */
[----:B------:R-:W-:Y:S01]  /*76c0*/  ISETP.NE.AND.EX P1, PT, RZ, UR7, PT, P1 ;  /* 0x00000007ff007c0c */ /* 0x000fe2000bf25310 */
[----:B------:R-:W-:-:S12]  /*76d0*/  IMAD.MOV.U32 R5, RZ, RZ, R17 ;  /* 0x000000ffff057224 */ /* 0x000fd800078e0011 */
[----:B------:R-:W-:Y:S05]  /*76e0*/  @!P1 BRA `(.L_x_172) ;  /* 0x0000000000289947 */ /* 0x000fea0003800000 */
[----:B------:R-:W-:Y:S02]  /*76f0*/  ULDC UR8, c[0x0][0x634] ;  /* 0x00018d0000087ab9 */ /* 0x000fe40000000800 */
[----:B------:R-:W-:-:S05]  /*7700*/  IADD3 R9, P1, R16, UR8, RZ ;  /* 0x0000000810097c10 */ /* 0x000fca000ff3e0ff */
[----:B------:R-:W-:-:S04]  /*7710*/  IMAD.X R19, RZ, RZ, R17, P1 ;  /* 0x000000ffff137224 */ /* 0x000fc800008e0611 */
[----:B------:R-:W-:-:S04]  /*7720*/  IMAD.WIDE.U32 R6, R19, UR6, RZ ;  /* 0x0000000613067c25 */ /* 0x000fc8000f8e00ff */
[----:B------:R-:W-:-:S04]  /*7730*/  IMAD.WIDE.U32 R6, P1, R9, UR7, R6 ;  /* 0x0000000709067c25 */ /* 0x000fc8000f820006 */
[----:B------:R-:W-:-:S04]  /*7740*/  IMAD.WIDE.U32 R8, R9, UR6, RZ ;  /* 0x0000000609087c25 */ /* 0x000fc8000f8e00ff */
[----:B------:R-:W-:Y:S01]  /*7750*/  IMAD.X R5, RZ, RZ, RZ, P1 ;  /* 0x000000ffff057224 */ /* 0x000fe200008e06ff */
[----:B------:R-:W-:Y:S01]  /*7760*/  IADD3 RZ, P1, R9, R6, RZ ;  /* 0x0000000609ff7210 */ /* 0x000fe20007f3e0ff */
[----:B------:R-:W-:-:S04]  /*7770*/  IMAD.MOV.U32 R4, RZ, RZ, R7 ;  /* 0x000000ffff047224 */ /* 0x000fc800078e0007 */
[----:B------:R-:W-:-:S08]  /*7780*/  IMAD.WIDE.U32.X R4, R19, UR7, R4, P1 ;  /* 0x0000000713047c25 */ /* 0x000fd000088e0404 */
.L_x_172:
[--C-:B------:R-:W-:Y:S01]  /*7790*/  SHF.R.U64 R8, R4, UR9, R5.reuse ;  /* 0x0000000904087c19 */ /* 0x100fe20008001205 */
[----:B------:R-:W-:Y:S01]  /*77a0*/  ULDC.64 UR6, c[0x0][0x620] ;  /* 0x0001880000067ab9 */ /* 0x000fe20000000a00 */
[----:B------:R-:W-:Y:S01]  /*77b0*/  SHF.R.U32.HI R4, RZ, UR9, R5 ;  /* 0x00000009ff047c19 */ /* 0x000fe20008011605 */
[----:B------:R-:W2:Y:S01]  /*77c0*/  LDC R24, c[0x0][0x144] ;  /* 0x00005100ff187b82 */ /* 0x000ea20000000800 */
[----:B------:R-:W-:Y:S01]  /*77d0*/  IADD3 R7, P1, RZ, -R8, RZ ;  /* 0x80000008ff077210 */ /* 0x000fe20007f3e0ff */
[----:B------:R-:W-:Y:S01]  /*77e0*/  ULDC.64 UR10, c[0x0][0x640] ;  /* 0x00019000000a7ab9 */ /* 0x000fe20000000a00 */
[----:B0-----:R-:W-:Y:S01]  /*77f0*/  I2FP.F32.U32 R9, R15 ;  /* 0x0000000f00097245 */ /* 0x001fe20000201000 */
[----:B------:R-:W-:Y:S02]  /*7800*/  ULDC UR8, c[0x0][0x608] ;  /* 0x0001820000087ab9 */ /* 0x000fe40000000800 */
[----:B------:R-:W-:Y:S01]  /*7810*/  IMAD.X R4, RZ, RZ, ~R4, P1 ;  /* 0x000000ffff047224 */ /* 0x000fe200008e0e04 */
[----:B------:R-:W-:Y:S01]  /*7820*/  ISETP.NE.U32.AND P1, PT, RZ, UR10, PT ;  /* 0x0000000aff007c0c */ /* 0x000fe2000bf25070 */
[----:B------:R-:W0:Y:S02]  /*7830*/  LDC R21, c[0x0][0x148] ;  /* 0x00005200ff157b82 */ /* 0x000e240000000800 */
[----:B------:R-:W-:Y:S01]  /*7840*/  IMAD R6, R4, UR6, RZ ;  /* 0x0000000604067c24 */ /* 0x000fe2000f8e02ff */
[----:B------:R-:W-:Y:S01]  /*7850*/  ISETP.NE.AND.EX P1, PT, RZ, UR11, PT, P1 ;  /* 0x0000000bff007c0c */ /* 0x000fe2000bf25310 */
[----:B------:R-:W-:Y:S01]  /*7860*/  IMAD.WIDE.U32 R4, R7, UR6, R16 ;  /* 0x0000000607047c25 */ /* 0x000fe2000f8e0010 */
[----:B------:R-:W-:-:S03]  /*7870*/  ULDC UR6, c[0x0][0x150] ;  /* 0x0000540000067ab9 */ /* 0x000fc60000000800 */
[----:B------:R-:W-:Y:S02]  /*7880*/  IMAD R7, R7, UR7, R6 ;  /* 0x0000000707077c24 */ /* 0x000fe4000f8e0206 */
[----:B------:R-:W-:Y:S01]  /*7890*/  FMUL R6, R9, UR6 ;  /* 0x0000000609067c20 */ /* 0x000fe20008400000 */
[----:B------:R-:W-:Y:S01]  /*78a0*/  ULDC UR6, c[0x0][0x618] ;  /* 0x0001860000067ab9 */ /* 0x000fe20000000800 */
[----:B------:R-:W-:Y:S01]  /*78b0*/  ULDC UR7, c[0x0][0x154] ;  /* 0x0000550000077ab9 */ /* 0x000fe20000000800 */
[----:B------:R-:W-:-:S03]  /*78c0*/  IMAD.IADD R5, R5, 0x1, R7 ;  /* 0x0000000105057824 */ /* 0x000fc600078e0207 */
[----:B------:R-:W3:Y:S02]  /*78d0*/  F2I.U32.TRUNC.NTZ R6, R6 ;  /* 0x0000000600067305 */ /* 0x000ee4000020f000 */
[----:B------:R-:W-:Y:S02]  /*78e0*/  SHF.R.U64 R9, R4, UR6, R5 ;  /* 0x0000000604097c19 */ /* 0x000fe40008001205 */
[----:B-1----:R-:W-:-:S05]  /*78f0*/  I2FP.F32.U32 R4, R14 ;  /* 0x0000000e00047245 */ /* 0x002fca0000201000 */
[----:B------:R-:W-:Y:S01]  /*7900*/  FMUL R22, R4, UR7 ;  /* 0x0000000704167c20 */ /* 0x000fe20008400000 */
[----:B------:R-:W-:Y:S01]  /*7910*/  SHF.R.U32.HI R4, RZ, UR6, R5 ;  /* 0x00000006ff047c19 */ /* 0x000fe20008011605 */
[----:B------:R-:W-:-:S03]  /*7920*/  ULDC UR6, c[0x0][0x658] ;  /* 0x0001960000067ab9 */ /* 0x000fc60000000800 */
[--C-:B------:R-:W-:Y:S01]  /*7930*/  SHF.R.U64 R20, R9, UR8, R4.reuse ;  /* 0x0000000809147c19 */ /* 0x100fe20008001204 */
[----:B------:R-:W1:Y:S01]  /*7940*/  F2I.U32.TRUNC.NTZ R22, R22 ;  /* 0x0000001600167305 */ /* 0x000e62000020f000 */
[----:B------:R-:W-:Y:S01]  /*7950*/  SHF.R.U32.HI R5, RZ, UR8, R4 ;  /* 0x00000008ff057c19 */ /* 0x000fe20008011604 */
[----:B---3--:R-:W-:-:S03]  /*7960*/  IMAD.MOV R6, RZ, RZ, -R6 ;  /* 0x000000ffff067224 */ /* 0x008fc600078e0a06 */
[----:B------:R-:W-:Y:S01]  /*7970*/  SHF.R.U64 R19, R20, UR6, R5 ;  /* 0x0000000614137c19 */ /* 0x000fe20008001205 */
[----:B--2---:R-:W-:Y:S01]  /*7980*/  IMAD R15, R24, R6, R15 ;  /* 0x00000006180f7224 */ /* 0x004fe200078e020f */
[----:B------:R-:W-:-:S03]  /*7990*/  SHF.R.U32.HI R23, RZ, UR6, R5 ;  /* 0x00000006ff177c19 */ /* 0x000fc60008011605 */
[----:B------:R-:W-:Y:S02]  /*79a0*/  IMAD.MOV.U32 R4, RZ, RZ, R19 ;  /* 0x000000ffff047224 */ /* 0x000fe400078e0013 */
[----:B------:R-:W-:Y:S01]  /*79b0*/  IMAD.MOV.U32 R5, RZ, RZ, R23 ;  /* 0x000000ffff057224 */ /* 0x000fe200078e0017 */
[----:B-1----:R-:W-:Y:S06]  /*79c0*/  @!P1 BRA `(.L_x_173) ;  /* 0x0000000000289947 */ /* 0x002fec0003800000 */
[----:B------:R-:W-:Y:S02]  /*79d0*/  ULDC UR6, c[0x0][0x64c] ;  /* 0x0001930000067ab9 */ /* 0x000fe40000000800 */
[----:B------:R-:W-:-:S05]  /*79e0*/  IADD3 R5, P1, R19, UR6, RZ ;  /* 0x0000000613057c10 */ /* 0x000fca000ff3e0ff */
[----:B------:R-:W-:-:S04]  /*79f0*/  IMAD.X R23, RZ, RZ, R23, P1 ;  /* 0x000000ffff177224 */ /* 0x000fc800008e0617 */
[----:B------:R-:W-:-:S04]  /*7a00*/  IMAD.WIDE.U32 R6, R23, UR10, RZ ;  /* 0x0000000a17067c25 */ /* 0x000fc8000f8e00ff */
[----:B------:R-:W-:-:S04]  /*7a10*/  IMAD.WIDE.U32 R6, P1, R5, UR11, R6 ;  /* 0x0000000b05067c25 */ /* 0x000fc8000f820006 */
[----:B------:R-:W-:-:S04]  /*7a20*/  IMAD.WIDE.U32 R4, R5, UR10, RZ ;  /* 0x0000000a05047c25 */ /* 0x000fc8000f8e00ff */
[----:B------:R-:W-:Y:S01]  /*7a30*/  IMAD.MOV.U32 R4, RZ, RZ, R7 ;  /* 0x000000ffff047224 */ /* 0x000fe200078e0007 */
[----:B------:R-:W-:Y:S01]  /*7a40*/  IADD3 RZ, P3, R5, R6, RZ ;  /* 0x0000000605ff7210 */ /* 0x000fe20007f7e0ff */
[----:B------:R-:W-:-:S04]  /*7a50*/  IMAD.X R5, RZ, RZ, RZ, P1 ;  /* 0x000000ffff057224 */ /* 0x000fc800008e06ff */
[----:B------:R-:W-:-:S08]  /*7a60*/  IMAD.WIDE.U32.X R4, R23, UR11, R4, P3 ;  /* 0x0000000b17047c25 */ /* 0x000fd000098e0404 */
.L_x_173:
[----:B------:R-:W-:Y:S01]  /*7a70*/  ISETP.NE.AND P1, PT, R2, 0x1, PT ;  /* 0x000000010200780c */ /* 0x000fe20003f25270 */
[----:B------:R-:W-:Y:S01]  /*7a80*/  ULDC UR6, c[0x0][0x648] ;  /* 0x0001920000067ab9 */ /* 0x000fe20000000800 */
[----:B------:R-:W-:Y:S01]  /*7a90*/  LOP3.LUT R20, R20, UR5, RZ, 0xc0, !PT ;  /* 0x0000000514147c12 */ /* 0x000fe2000f8ec0ff */
[----:B------:R-:W-:Y:S01]  /*7aa0*/  IMAD.MOV R22, RZ, RZ, -R22 ;  /* 0x000000ffff167224 */ /* 0x000fe200078e0a16 */
[----:B------:R-:W-:Y:S01]  /*7ab0*/  SHF.R.U64 R5, R4, UR6, R5 ;  /* 0x0000000604057c19 */ /* 0x000fe20008001205 */
[----:B------:R-:W-:Y:S01]  /*7ac0*/  ULDC UR6, c[0x0][0x638] ;  /* 0x00018e0000067ab9 */ /* 0x000fe20000000800 */
[----:B------:R-:W-:Y:S01]  /*7ad0*/  LOP3.LUT R6, R9, UR4, RZ, 0xc0, !PT ;  /* 0x0000000409067c12 */ /* 0x000fe2000f8ec0ff */
[----:B------:R-:W-:Y:S02]  /*7ae0*/  ULDC UR7, c[0x0][0x610] ;  /* 0x0001840000077ab9 */ /* 0x000fe40000000800 */
[----:B------:R-:W-:Y:S02]  /*7af0*/  IMAD.MOV R4, RZ, RZ, -R5 ;  /* 0x000000ffff047224 */ /* 0x000fe400078e0a05 */
[----:B------:R-:W-:-:S02]  /*7b00*/  IMAD R20, R5, UR13, R20 ;  /* 0x0000000d05147c24 */ /* 0x000fc4000f8e0214 */
[----:B0-----:R-:W-:Y:S02]  /*7b10*/  @P1 IMAD R15, R21, R22, R14 ;  /* 0x00000016150f1224 */ /* 0x001fe400078e020e */
[----:B------:R-:W-:Y:S01]  /*7b20*/  IMAD R19, R4, UR6, R19 ;  /* 0x0000000604137c24 */ /* 0x000fe2000f8e0213 */
[----:B------:R-:W-:Y:S01]  /*7b30*/  ULDC UR6, c[0x0][0x600] ;  /* 0x0001800000067ab9 */ /* 0x000fe20000000800 */
[----:B------:R-:W-:Y:S02]  /*7b40*/  IMAD R15, R20, UR7, R15 ;  /* 0x00000007140f7c24 */ /* 0x000fe4000f8e020f */
[----:B------:R-:W-:Y:S02]  /*7b50*/  IMAD R6, R19, UR6, R6 ;  /* 0x0000000613067c24 */ /* 0x000fe4000f8e0206 */
[----:B------:R-:W-:-:S03]  /*7b60*/  IMAD.MOV.U32 R4, RZ, RZ, 0x1 ;  /* 0x00000001ff047424 */ /* 0x000fc600078e00ff */
[----:B------:R-:W-:Y:S02]  /*7b70*/  SEL R20, R6, R15, !P1 ;  /* 0x0000000f06147207 */ /* 0x000fe40004800000 */
[----:B------:R-:W-:-:S07]  /*7b80*/  SEL R19, R15, R6, !P1 ;  /* 0x000000060f137207 */ /* 0x000fce0004800000 */
.L_x_171:
[----:B------:R-:W-:Y:S05]  /*7b90*/  BSYNC B1 ;  /* 0x0000000000017941 */ /* 0x000fea0003800000 */
.L_x_170:
[----:B------:R-:W-:-:S13]  /*7ba0*/  LOP3.LUT P1, RZ, R4, 0xff, RZ, 0xc0, !PT ;  /* 0x000000ff04ff7812 */ /* 0x000fda000782c0ff */
[----:B------:R-:W-:Y:S05]  /*7bb0*/  @P1 BRA `(.L_x_174) ;  /* 0xfffffff400241947 */ /* 0x000fea000383ffff */
[----:B------:R-:W-:Y:S05]  /*7bc0*/  BSYNC B0 ;  /* 0x0000000000007941 */ /* 0x000fea0003800000 */
.L_x_162:
[----:B------:R-:W-:-:S03]  /*7bd0*/  UMOV UR6, 0xffffffff ;  /* 0xffffffff00067882 */ /* 0x000fc60000000000 */
[----:B------:R-:W-:Y:S05]  /*7be0*/  BRA.DIV UR6, `(.L_x_175) ;  /* 0x0000000206f47947 */ /* 0x000fea000b800000 */
[----:B------:R-:W-:-:S13]  /*7bf0*/  ELECT P6, URZ, PT ;  /* 0x00000000003f782f */ /* 0x000fda00038c0000 */
.L_x_188:
[----:B------:R-:W-:Y:S04]  /*7c00*/  BSSY B0, `(.L_x_176) ;  /* 0x0000022000007945 */ /* 0x000fe80003800000 */
[----:B------:R-:W-:Y:S05]  /*7c10*/  @!P6 BRA `(.L_x_177) ;  /* 0x000000000080e947 */ /* 0x000fea0003800000 */
[----:B------:R-:W-:-:S04]  /*7c20*/  LOP3.LUT R18, R18, 0x2, RZ, 0xfc, !PT ;  /* 0x0000000212127812 */ /* 0x000fc800078efcff */
[----:B------:R-:W-:-:S13]  /*7c30*/  ISETP.NE.AND P0, PT, R18, 0x3, PT ;  /* 0x000000031200780c */ /* 0x000fda0003f05270 */
[----:B------:R-:W-:Y:S05]  /*7c40*/  @!P0 BRA `(.L_x_178) ;  /* 0x0000000000048947 */ /* 0x000fea0003800000 */
[----:B------:R-:W-:Y:S01]  /*7c50*/  BPT.TRAP 0x1 ;  /* 0x000000040000795c */ /* 0x000fe20000300000 */
.L_x_178:
[----:B------:R-:W0:Y:S01]  /*7c60*/  S2R R3, SR_CgaCtaId ;  /* 0x0000000000037919 */ /* 0x000e220000008800 */
[----:B------:R-:W-:-:S04]  /*7c70*/  MOV R2, 0x400 ;  /* 0x0000040000027802 */ /* 0x000fc80000000f00 */
[----:B0-----:R-:W-:Y:S02]  /*7c80*/  LEA R3, R3, R2, 0x18 ;  /* 0x0000000203037211 */ /* 0x001fe400078ec0ff */
[----:B------:R-:W-:-:S03]  /*7c90*/  SHF.L.U32 R2, R0, 0x1f, RZ ;  /* 0x0000001f00027819 */ /* 0x000fc600000006ff */
[----:B------:R-:W-:-:S04]  /*7ca0*/  VIADD R3, R3, 0x18 ;  /* 0x0000001803037836 */ /* 0x000fc80000000000 */
[C---:B------:R-:W-:Y:S02]  /*7cb0*/  IMAD R7, R12.reuse, 0x8, R3 ;  /* 0x000000080c077824 */ /* 0x040fe400078e0203 */
[----:B------:R-:W-:Y:S02]  /*7cc0*/  VIADD R12, R12, 0x1 ;  /* 0x000000010c0c7836 */ /* 0x000fe40000000000 */
[----:B------:R-:W0:Y:S03]  /*7cd0*/  SYNCS.PHASECHK.TRANS64.TRYWAIT P0, [R7+URZ], R2 ;  /* 0x00000002070075a7 */ /* 0x000e26000800017f */
[----:B------:R-:W-:-:S04]  /*7ce0*/  ISETP.NE.AND P1, PT, R12, 0x3, PT ;  /* 0x000000030c00780c */ /* 0x000fc80003f25270 */
[----:B------:R-:W-:Y:S02]  /*7cf0*/  SEL R5, RZ, 0x1, P1 ;  /* 0x00000001ff057807 */ /* 0x000fe40000800000 */
[----:B------:R-:W-:Y:S02]  /*7d00*/  SEL R12, R12, RZ, P1 ;  /* 0x000000ff0c0c7207 */ /* 0x000fe40000800000 */
[----:B------:R-:W-:-:S03]  /*7d10*/  LOP3.LUT R5, R0, R5, RZ, 0x3c, !PT ;  /* 0x0000000500057212 */ /* 0x000fc600078e3cff */
[----:B------:R-:W-:Y:S01]  /*7d20*/  IMAD R9, R12, 0x8, R3 ;  /* 0x000000080c097824 */ /* 0x000fe200078e0203 */
[----:B------:R-:W-:Y:S01]  /*7d30*/  SHF.L.U32 R4, R5, 0x1f, RZ ;  /* 0x0000001f05047819 */ /* 0x000fe200000006ff */
[----:B0-----:R-:W-:Y:S06]  /*7d40*/  @!P0 BRA `(.L_x_179) ;  /* 0x0000000000bc8947 */ /* 0x001fec0003800000 */
.L_x_189:
[----:B------:R-:W1:Y:S01]  /*7d50*/  SYNCS.PHASECHK.TRANS64.TRYWAIT P0, [R9+URZ], R4 ;  /* 0x00000004090075a7 */ /* 0x000e62000800017f */
[----:B------:R-:W-:-:S05]  /*7d60*/  VIADD R0, R12, 0x1 ;  /* 0x000000010c007836 */ /* 0x000fca0000000000 */
[----:B------:R-:W-:-:S04]  /*7d70*/  ISETP.NE.AND P1, PT, R0, 0x3, PT ;  /* 0x000000030000780c */ /* 0x000fc80003f25270 */
[----:B0-----:R-:W-:Y:S02]  /*7d80*/  SEL R2, RZ, 0x1, P1 ;  /* 0x00000001ff027807 */ /* 0x001fe40000800000 */
[----:B------:R-:W-:Y:S02]  /*7d90*/  SEL R0, R0, RZ, P1 ;  /* 0x000000ff00007207 */ /* 0x000fe40000800000 */
[----:B------:R-:W-:Y:S01]  /*7da0*/  LOP3.LUT R2, R5, R2, RZ, 0x3c, !PT ;  /* 0x0000000205027212 */ /* 0x000fe200078e3cff */
[----:B-1----:R-:W-:Y:S06]  /*7db0*/  @!P0 BRA `(.L_x_180) ;  /* 0x0000000000b48947 */ /* 0x002fec0003800000 */
.L_x_190:
[----:B------:R-:W-:Y:S01]  /*7dc0*/  IMAD R3, R0, 0x8, R3 ;  /* 0x0000000800037824 */ /* 0x000fe200078e0203 */
[----:B------:R-:W-:-:S07]  /*7dd0*/  SHF.L.U32 R0, R2, 0x1f, RZ ;  /* 0x0000001f02007819 */ /* 0x000fce00000006ff */
.L_x_181:
[----:B-1----:R1:W2:Y:S02]  /*7de0*/  SYNCS.PHASECHK.TRANS64.TRYWAIT P0, [R3+URZ], R0 ;  /* 0x00000000030075a7 */ /* 0x0022a4000800017f */
[----:B--2---:R-:W-:Y:S05]  /*7df0*/  @!P0 NANOSLEEP.SYNCS 0x989680 ;  /* 0x009896800000895d */ /* 0x004fea0003900000 */
[----:B------:R-:W2:Y:S02]  /*7e00*/  @!P0 SYNCS.PHASECHK.TRANS64 P0, [R3+URZ], R0 ;  /* 0x00000000030085a7 */ /* 0x000ea4000800007f */
[----:B--2---:R-:W-:Y:S05]  /*7e10*/  @!P0 BRA `(.L_x_181) ;  /* 0xfffffffc00f08947 */ /* 0x004fea000383ffff */
.L_x_177:
[----:B------:R-:W-:Y:S05]  /*7e20*/  BSYNC B0 ;  /* 0x0000000000007941 */ /* 0x000fea0003800000 */
.L_x_176:
[----:B------:R-:W-:Y:S05]  /*7e30*/  EXIT ;  /* 0x000000000000794d */ /* 0x000fea0003800000 */
.L_x_17:
[----:B-1----:R1:W2:Y:S02]  /*7e40*/  SYNCS.PHASECHK.TRANS64.TRYWAIT P1, [R3+URZ], R0 ;  /* 0x00000000030075a7 */ /* 0x0022a4000802017f */
[----:B--2---:R-:W-:Y:S05]  /*7e50*/  @!P1 NANOSLEEP.SYNCS 0x989680 ;  /* 0x009896800000995d */ /* 0x004fea0003900000 */
[----:B------:R-:W2:Y:S02]  /*7e60*/  @!P1 SYNCS.PHASECHK.TRANS64 P1, [R3+URZ], R0 ;  /* 0x00000000030095a7 */ /* 0x000ea4000802007f */
[----:B--2---:R-:W-:Y:S05]  /*7e70*/  @!P1 BRA `(.L_x_17) ;  /* 0xfffffffc00f09947 */ /* 0x004fea000383ffff */
[----:B------:R-:W-:Y:S05]  /*7e80*/  BRA `(.L_x_16) ;  /* 0xffffff9400807947 */ /* 0x000fea000383ffff */
.L_x_22:
[----:B-1----:R-:W-:-:S04]  /*7e90*/  IMAD.U32 R4, RZ, RZ, UR8 ;  /* 0x00000008ff047e24 */ /* 0x002fc8000f8e00ff */
[----:B------:R1:W2:Y:S03]  /*7ea0*/  SYNCS.PHASECHK.TRANS64.TRYWAIT P1, [R4+URZ], R3 ;  /* 0x00000003040075a7 */ /* 0x0002a6000802017f */
[----:B--2---:R-:W-:Y:S05]  /*7eb0*/  @!P1 NANOSLEEP.SYNCS 0x989680 ;  /* 0x009896800000995d */ /* 0x004fea0003900000 */
[----:B------:R-:W2:Y:S02]  /*7ec0*/  @!P1 SYNCS.PHASECHK.TRANS64 P1, [R4+URZ], R3 ;  /* 0x00000003040095a7 */ /* 0x000ea4000802007f */
[----:B--2---:R-:W-:Y:S05]  /*7ed0*/  @!P1 BRA `(.L_x_22) ;  /* 0xfffffffc00ec9947 */ /* 0x004fea000383ffff */
[----:B------:R-:W-:Y:S05]  /*7ee0*/  BRA `(.L_x_21) ;  /* 0xffffff9800bc7947 */ /* 0x000fea000383ffff */
.L_x_163:
[----:B------:R-:W-:Y:S01]  /*7ef0*/  BSSY B1, `(.L_x_182) ;  /* 0x0000006000017945 */ /* 0x000fe20003800000 */
[----:B------:R-:W-:-:S07]  /*7f00*/  IMAD.MOV.U32 R15, RZ, RZ, -0x1 ;  /* 0xffffffffff0f7424 */ /* 0x000fce00078e00ff */
[----:B------:R-:W-:Y:S05]  /*7f10*/  WARPSYNC.COLLECTIVE R15, `(.L_x_183) ;  /* 0x000000000f0c7348 */ /* 0x000fea0003c00000 */
[----:B------:R-:W-:Y:S02]  /*7f20*/  ELECT P6, UR62, PT ;  /* 0x00000000003e782f */ /* 0x000fe400038c0000 */
[----:B------:R-:W-:Y:S01]  /*7f30*/  MOV R14, UR62 ;  /* 0x0000003e000e7c02 */ /* 0x000fe20008000f00 */
[----:B------:R-:W-:Y:S10]  /*7f40*/  ENDCOLLECTIVE ;  /* 0x000000000000791b */ /* 0x000ff40003800000 */
.L_x_183:
[----:B------:R-:W-:Y:S05]  /*7f50*/  BSYNC B1 ;  /* 0x0000000000017941 */ /* 0x000fea0003800000 */
.L_x_182:
[----:B------:R-:W-:Y:S05]  /*7f60*/  BRA `(.L_x_184) ;  /* 0xfffffff000447947 */ /* 0x000fea000383ffff */
.L_x_166:
[----:B0-----:R0:W1:Y:S02]  /*7f70*/  SYNCS.PHASECHK.TRANS64.TRYWAIT P1, [R14+URZ+0x18], R7 ;  /* 0x000018070e0075a7 */ /* 0x001064000802017f */
[----:B-1----:R-:W-:Y:S05]  /*7f80*/  @!P1 NANOSLEEP.SYNCS 0x989680 ;  /* 0x009896800000995d */ /* 0x002fea0003900000 */
[----:B------:R-:W1:Y:S02]  /*7f90*/  @!P1 SYNCS.PHASECHK.TRANS64 P1, [R14+URZ+0x18], R7 ;  /* 0x000018070e0095a7 */ /* 0x000e64000802007f */
[----:B-1----:R-:W-:Y:S05]  /*7fa0*/  @!P1 BRA `(.L_x_166) ;  /* 0xfffffffc00f09947 */ /* 0x002fea000383ffff */
[----:B------:R-:W-:Y:S05]  /*7fb0*/  BRA `(.L_x_185) ;  /* 0xfffffff000787947 */ /* 0x000fea000383ffff */
.L_x_175:
[----:B------:R-:W-:Y:S01]  /*7fc0*/  BSSY B0, `(.L_x_186) ;  /* 0x0000006000007945 */ /* 0x000fe20003800000 */
[----:B------:R-:W-:-:S07]  /*7fd0*/  IMAD.MOV.U32 R15, RZ, RZ, -0x1 ;  /* 0xffffffffff0f7424 */ /* 0x000fce00078e00ff */
[----:B------:R-:W-:Y:S05]  /*7fe0*/  WARPSYNC.COLLECTIVE R15, `(.L_x_187) ;  /* 0x000000000f0c7348 */ /* 0x000fea0003c00000 */
[----:B------:R-:W-:Y:S02]  /*7ff0*/  ELECT P6, UR62, PT ;  /* 0x00000000003e782f */ /* 0x000fe400038c0000 */
[----:B------:R-:W-:Y:S01]  /*8000*/  MOV R14, UR62 ;  /* 0x0000003e000e7c02 */ /* 0x000fe20008000f00 */
[----:B------:R-:W-:Y:S10]  /*8010*/  ENDCOLLECTIVE ;  /* 0x000000000000791b */ /* 0x000ff40003800000 */
.L_x_187:
[----:B------:R-:W-:Y:S05]  /*8020*/  BSYNC B0 ;  /* 0x0000000000007941 */ /* 0x000fea0003800000 */
.L_x_186:
[----:B------:R-:W-:Y:S05]  /*8030*/  BRA `(.L_x_188) ;  /* 0xfffffff800f07947 */ /* 0x000fea000383ffff */
.L_x_179:
[----:B0-----:R0:W1:Y:S02]  /*8040*/  SYNCS.PHASECHK.TRANS64.TRYWAIT P0, [R7+URZ], R2 ;  /* 0x00000002070075a7 */ /* 0x001064000800017f */
[----:B-1----:R-:W-:Y:S05]  /*8050*/  @!P0 NANOSLEEP.SYNCS 0x989680 ;  /* 0x009896800000895d */ /* 0x002fea0003900000 */
[----:B------:R-:W1:Y:S02]  /*8060*/  @!P0 SYNCS.PHASECHK.TRANS64 P0, [R7+URZ], R2 ;  /* 0x00000002070085a7 */ /* 0x000e64000800007f */
[----:B-1----:R-:W-:Y:S05]  /*8070*/  @!P0 BRA `(.L_x_179) ;  /* 0xfffffffc00f08947 */ /* 0x002fea000383ffff */
[----:B------:R-:W-:Y:S05]  /*8080*/  BRA `(.L_x_189) ;  /* 0xfffffffc00307947 */ /* 0x000fea000383ffff */
.L_x_180:
[----:B0-----:R0:W1:Y:S02]  /*8090*/  SYNCS.PHASECHK.TRANS64.TRYWAIT P0, [R9+URZ], R4 ;  /* 0x00000004090075a7 */ /* 0x001064000800017f */
[----:B-1----:R-:W-:Y:S05]  /*80a0*/  @!P0 NANOSLEEP.SYNCS 0x989680 ;  /* 0x009896800000895d */ /* 0x002fea0003900000 */
[----:B------:R-:W1:Y:S02]  /*80b0*/  @!P0 SYNCS.PHASECHK.TRANS64 P0, [R9+URZ], R4 ;  /* 0x00000004090085a7 */ /* 0x000e64000800007f */
[----:B-1----:R-:W-:Y:S05]  /*80c0*/  @!P0 BRA `(.L_x_180) ;  /* 0xfffffffc00f08947 */ /* 0x002fea000383ffff */
[----:B------:R-:W-:Y:S05]  /*80d0*/  BRA `(.L_x_190) ;  /* 0xfffffffc00387947 */ /* 0x000fea000383ffff */
.L_x_191:
[----:B------:R-:W-:-:S00]  /*80e0*/  BRA `(.L_x_191) ;  /* 0xfffffffc00fc7947 */ /* 0x000fc0000383ffff */
[----:B------:R-:W-:-:S00]  /*80f0*/  NOP ;  /* 0x0000000000007918 */ /* 0x000fc00000000000 */
        /* <DEDUP_REMOVED lines=8> */
.L_x_192:


//--------------------- .nv.global.init           --------------------------
	.section	.nv.global.init,"aw",@progbits
.nv.global.init:
	.type		$str$22,@object
	.size		$str$22,($str$23 - $str$22)
$str$22:
        /*0000*/ 	.byte	0x6b, 0x5f, 0x74, 0x69, 0x6c, 0x65, 0x5f, 0x63, 0x6f, 0x75, 0x6e, 0x74, 0x20, 0x3e, 0x3d, 0x20
        /*0010*/ 	.byte	0x31, 0x00
	.type		$str$23,@object
	.size		$str$23,(__unnamed_1 - $str$23)
$str$23:
        /*0012*/ 	.byte	0x2f, 0x74, 0x6d, 0x70, 0x2f, 0x63, 0x75, 0x74, 0x6c, 0x61, 0x73, 0x73, 0x5f, 0x73, 0x77, 0x65
        /*0022*/ 	.byte	0x65, 0x70, 0x5f, 0x73, 0x72, 0x63, 0x2f, 0x69, 0x6e, 0x63, 0x6c, 0x75, 0x64, 0x65, 0x2f, 0x63
        /*0032*/ 	.byte	0x75, 0x74, 0x6c, 0x61, 0x73, 0x73, 0x2f, 0x67, 0x65, 0x6d, 0x6d, 0x2f, 0x63, 0x6f, 0x6c, 0x6c
        /*0042*/ 	.byte	0x65, 0x63, 0x74, 0x69, 0x76, 0x65, 0x2f, 0x73, 0x6d, 0x39, 0x30, 0x5f, 0x6d, 0x6d, 0x61, 0x5f
        /*0052*/ 	.byte	0x74, 0x6d, 0x61, 0x5f, 0x67, 0x6d, 0x6d, 0x61, 0x5f, 0x73, 0x73, 0x5f, 0x77, 0x61, 0x72, 0x70
        /*0062*/ 	.byte	0x73, 0x70, 0x65, 0x63, 0x69, 0x61, 0x6c, 0x69, 0x7a, 0x65, 0x64, 0x2e, 0x68, 0x70, 0x70, 0x00
	.type		__unnamed_1,@object
	.size		__unnamed_1,(.L_0 - __unnamed_1)
__unnamed_1:
        /*0072*/ 	.byte	0x76, 0x6f, 0x69, 0x64, 0x20, 0x63, 0x75, 0x74, 0x6c, 0x61, 0x73, 0x73, 0x3a, 0x3a, 0x67, 0x65
        /* <DEDUP_REMOVED lines=180> */
        /*0bc2*/ 	.byte	0x74, 0x69, 0x74, 0x79, 0x5d, 0x00
.L_0:


//--------------------- .nv.shared._ZN7cutlass13device_kernelINS_4gemm6kernel13GemmUniversalIN4cute5tupleIJiiiiEEENS1_10collective13CollectiveMmaINS1_34MainloopSm90TmaGmmaWarpSpecializedILi3ENS5_IJNS4_1CILi1EEESB_SB_EEENS1_35KernelTmaWarpSpecializedCooperativeEEENS5_IJNSA_ILi128EEESF_SF_EEENS_10bfloat16_tENS5_IJlSB_lEEESH_SI_NS4_8TiledMMAINS4_8MMA_AtomIJNS4_4SM904GMMA28MMA_64x128x16_F32BF16BF16_SSILNSM_5MajorE0ELSO_0ELNSM_7ScaleInE1ELSP_1EEEEEENS4_6LayoutINS5_IJNSA_ILi2EEESB_SB_EEENS5_IJSB_NSA_ILi0EEESV_EEEEENS5_IJNS4_10UnderscoreESY_SY_EEEEENS4_13SM90_TMA_LOADENS4_14ComposedLayoutINS4_7SwizzleILi3ELi4ELi3EEENS4_18smem_ptr_flag_bitsILi16EEENSS_INS5_IJNSA_ILi8EEENSA_ILi64EEEEEENS5_IJS18_SB_EEEEEEEvNS4_8identityES11_S1C_vS1D_EENS_8epilogue10collective6detail29Sm90TmaWarpSpecializedAdapterINS1G_15DefaultEpilogueISH_SI_SI_NS1F_6thread17LinearCombinationISH_Li1EffLNS1K_9ScaleType4KindE0ELNS_15FloatRoundStyleE2ESH_EENS1_15EpilogueDefaultEEEEEvvEEEEvNT_6ParamsE --------------------------
	.section	.nv.shared._ZN7cutlass13device_kernelINS_4gemm6kernel13GemmUniversalIN4cute5tupleIJiiiiEEENS1_10collective13CollectiveMmaINS1_34MainloopSm90TmaGmmaWarpSpecializedILi3ENS5_IJNS4_1CILi1EEESB_SB_EEENS1_35KernelTmaWarpSpecializedCooperativeEEENS5_IJNSA_ILi128EEESF_SF_EEENS_10bfloat16_tENS5_IJlSB_lEEESH_SI_NS4_8TiledMMAINS4_8MMA_AtomIJNS4_4SM904GMMA28MMA_64x128x16_F32BF16BF16_SSILNSM_5MajorE0ELSO_0ELNSM_7ScaleInE1ELSP_1EEEEEENS4_6LayoutINS5_IJNSA_ILi2EEESB_SB_EEENS5_IJSB_NSA_ILi0EEESV_EEEEENS5_IJNS4_10UnderscoreESY_SY_EEEEENS4_13SM90_TMA_LOADENS4_14ComposedLayoutINS4_7SwizzleILi3ELi4ELi3EEENS4_18smem_ptr_flag_bitsILi16EEENSS_INS5_IJNSA_ILi8EEENSA_ILi64EEEEEENS5_IJS18_SB_EEEEEEEvNS4_8identityES11_S1C_vS1D_EENS_8epilogue10collective6detail29Sm90TmaWarpSpecializedAdapterINS1G_15DefaultEpilogueISH_SI_SI_NS1F_6thread17LinearCombinationISH_Li1EffLNS1K_9ScaleType4KindE0ELNS_15FloatRoundStyleE2ESH_EENS1_15EpilogueDefaultEEEEEvvEEEEvNT_6ParamsE,"aw",@nobits
	.sectionflags	@""
	.align	16
	.zero		1024


//--------------------- .nv.shared.reserved.0     --------------------------
	.section	.nv.shared.reserved.0,"aw",@nobits
	.weak		__nv_reservedSMEM_offset_0_alias
	.size		__nv_reservedSMEM_offset_0_alias, 0, 0
	.other		__nv_reservedSMEM_offset_0_alias,@"STO_CUDA_RESERVED_SHARED STV_DEFAULT"
__nv_reservedSMEM_offset_0_alias:
	.zero		0


//--------------------- .nv.global                --------------------------
	.section	.nv.global,"aw",@nobits
.nv.global:
	.type		_ZN40_INTERNAL_1610ebaa_4_k_cu_c0f434ef_234104cute1_E,@object
	.size		_ZN40_INTERNAL_1610ebaa_4_k_cu_c0f434ef_234104cute1_E,(_ZN40_INTERNAL_1610ebaa_4_k_cu_c0f434ef_234104cuda3std3__45__cpo6cbeginE - _ZN40_INTERNAL_1610ebaa_4_k_cu_c0f434ef_234104cute1_E)
_ZN40_INTERNAL_1610ebaa_4_k_cu_c0f434ef_234104cute1_E:
	.zero		1
	.type		_ZN40_INTERNAL_1610ebaa_4_k_cu_c0f434ef_234104cuda3std3__45__cpo6cbeginE,@object
	.size		_ZN40_INTERNAL_1610ebaa_4_k_cu_c0f434ef_234104cuda3std3__45__cpo6cbeginE,(_ZN40_INTERNAL_1610ebaa_4_k_cu_c0f434ef_234104cuda3std3__48in_placeE - _ZN40_INTERNAL_1610ebaa_4_k_cu_c0f434ef_234104cuda3std3__45__cpo6cbeginE)
_ZN40_INTERNAL_1610ebaa_4_k_cu_c0f434ef_234104cuda3std3__45__cpo6cbeginE:
	.zero		1
	.type		_ZN40_INTERNAL_1610ebaa_4_k_cu_c0f434ef_234104cuda3std3__48in_placeE,@object
	.size		_ZN40_INTERNAL_1610ebaa_4_k_cu_c0f434ef_234104cuda3std3__48in_placeE,(_ZN40_INTERNAL_1610ebaa_4_k_cu_c0f434ef_234104cuda3std6ranges3__45__cpo9iter_moveE - _ZN40_INTERNAL_1610ebaa_4_k_cu_c0f434ef_234104cuda3std3__48in_placeE)
_ZN40_INTERNAL_1610ebaa_4_k_cu_c0f434ef_234104cuda3std3__48in_placeE:
	.zero		1
	.type		_ZN40_INTERNAL_1610ebaa_4_k_cu_c0f434ef_234104cuda3std6ranges3__45__cpo9iter_moveE,@object
	.size		_ZN40_INTERNAL_1610ebaa_4_k_cu_c0f434ef_234104cuda3std6ranges3__45__cpo9iter_moveE,(_ZN40_INTERNAL_1610ebaa_4_k_cu_c0f434ef_234104cuda3std3__45__cpo5beginE - _ZN40_INTERNAL_1610ebaa_4_k_cu_c0f434ef_234104cuda3std6ranges3__45__cpo9iter_moveE)
_ZN40_INTERNAL_1610ebaa_4_k_cu_c0f434ef_234104cuda3std6ranges3__45__cpo9iter_moveE:
	.zero		1
	.type		_ZN40_INTERNAL_1610ebaa_4_k_cu_c0f434ef_234104cuda3std3__45__cpo5beginE,@object
	.size		_ZN40_INTERNAL_1610ebaa_4_k_cu_c0f434ef_234104cuda3std3__45__cpo5beginE,(_ZN40_INTERNAL_1610ebaa_4_k_cu_c0f434ef_234104cuda3std3__442_GLOBAL__N__1610ebaa_4_k_cu_c0f434ef_234106ignoreE - _ZN40_INTERNAL_1610ebaa_4_k_cu_c0f434ef_234104cuda3std3__45__cpo5beginE)
_ZN40_INTERNAL_1610ebaa_4_k_cu_c0f434ef_234104cuda3std3__45__cpo5beginE:
	.zero		1
	.type		_ZN40_INTERNAL_1610ebaa_4_k_cu_c0f434ef_234104cuda3std3__442_GLOBAL__N__1610ebaa_4_k_cu_c0f434ef_234106ignoreE,@object
	.size		_ZN40_INTERNAL_1610ebaa_4_k_cu_c0f434ef_234104cuda3std3__442_GLOBAL__N__1610ebaa_4_k_cu_c0f434ef_234106ignoreE,(_ZN40_INTERNAL_1610ebaa_4_k_cu_c0f434ef_234104cute7productE - _ZN40_INTERNAL_1610ebaa_4_k_cu_c0f434ef_234104cuda3std3__442_GLOBAL__N__1610ebaa_4_k_cu_c0f434ef_234106ignoreE)
_ZN40_INTERNAL_1610ebaa_4_k_cu_c0f434ef_234104cuda3std3__442_GLOBAL__N__1610ebaa_4_k_cu_c0f434ef_234106ignoreE:
	.zero		1
	.type		_ZN40_INTERNAL_1610ebaa_4_k_cu_c0f434ef_234104cute7productE,@object
	.size		_ZN40_INTERNAL_1610ebaa_4_k_cu_c0f434ef_234104cute7productE,(_ZN40_INTERNAL_1610ebaa_4_k_cu_c0f434ef_234104cuda3std3__45__cpo3endE - _ZN40_INTERNAL_1610ebaa_4_k_cu_c0f434ef_234104cute7productE)
_ZN40_INTERNAL_1610ebaa_4_k_cu_c0f434ef_234104cute7productE:
	.zero		1
	.type		_ZN40_INTERNAL_1610ebaa_4_k_cu_c0f434ef_234104cuda3std3__45__cpo3endE,@object
	.size		_ZN40_INTERNAL_1610ebaa_4_k_cu_c0f434ef_234104cuda3std3__45__cpo3endE,(_ZN40_INTERNAL_1610ebaa_4_k_cu_c0f434ef_234104cuda3std3__419piecewise_constructE - _ZN40_INTERNAL_1610ebaa_4_k_cu_c0f434ef_234104cuda3std3__45__cpo3endE)
_ZN40_INTERNAL_1610ebaa_4_k_cu_c0f434ef_234104cuda3std3__45__cpo3endE:
	.zero		1
	.type		_ZN40_INTERNAL_1610ebaa_4_k_cu_c0f434ef_234104cuda3std3__419piecewise_constructE,@object
	.size		_ZN40_INTERNAL_1610ebaa_4_k_cu_c0f434ef_234104cuda3std3__419piecewise_constructE,(_ZN40_INTERNAL_1610ebaa_4_k_cu_c0f434ef_234104cuda3std3__45__cpo4cendE - _ZN40_INTERNAL_1610ebaa_4_k_cu_c0f434ef_234104cuda3std3__419piecewise_constructE)
_ZN40_INTERNAL_1610ebaa_4_k_cu_c0f434ef_234104cuda3std3__419piecewise_constructE:
	.zero		1
	.type		_ZN40_INTERNAL_1610ebaa_4_k_cu_c0f434ef_234104cuda3std3__45__cpo4cendE,@object
	.size		_ZN40_INTERNAL_1610ebaa_4_k_cu_c0f434ef_234104cuda3std3__45__cpo4cendE,(_ZN40_INTERNAL_1610ebaa_4_k_cu_c0f434ef_234104cuda3std6ranges3__45__cpo4swapE - _ZN40_INTERNAL_1610ebaa_4_k_cu_c0f434ef_234104cuda3std3__45__cpo4cendE)
_ZN40_INTERNAL_1610ebaa_4_k_cu_c0f434ef_234104cuda3std3__45__cpo4cendE:
	.zero		1
	.type		_ZN40_INTERNAL_1610ebaa_4_k_cu_c0f434ef_234104cuda3std6ranges3__45__cpo4swapE,@object
	.size		_ZN40_INTERNAL_1610ebaa_4_k_cu_c0f434ef_234104cuda3std6ranges3__45__cpo4swapE,(.L_8 - _ZN40_INTERNAL_1610ebaa_4_k_cu_c0f434ef_234104cuda3std6ranges3__45__cpo4swapE)
_ZN40_INTERNAL_1610ebaa_4_k_cu_c0f434ef_234104cuda3std6ranges3__45__cpo4swapE:
	.zero		1
.L_8:


//--------------------- .nv.constant0._ZN7cutlass13device_kernelINS_4gemm6kernel13GemmUniversalIN4cute5tupleIJiiiiEEENS1_10collective13CollectiveMmaINS1_34MainloopSm90TmaGmmaWarpSpecializedILi3ENS5_IJNS4_1CILi1EEESB_SB_EEENS1_35KernelTmaWarpSpecializedCooperativeEEENS5_IJNSA_ILi128EEESF_SF_EEENS_10bfloat16_tENS5_IJlSB_lEEESH_SI_NS4_8TiledMMAINS4_8MMA_AtomIJNS4_4SM904GMMA28MMA_64x128x16_F32BF16BF16_SSILNSM_5MajorE0ELSO_0ELNSM_7ScaleInE1ELSP_1EEEEEENS4_6LayoutINS5_IJNSA_ILi2EEESB_SB_EEENS5_IJSB_NSA_ILi0EEESV_EEEEENS5_IJNS4_10UnderscoreESY_SY_EEEEENS4_13SM90_TMA_LOADENS4_14ComposedLayoutINS4_7SwizzleILi3ELi4ELi3EEENS4_18smem_ptr_flag_bitsILi16EEENSS_INS5_IJNSA_ILi8EEENSA_ILi64EEEEEENS5_IJS18_SB_EEEEEEEvNS4_8identityES11_S1C_vS1D_EENS_8epilogue10collective6detail29Sm90TmaWarpSpecializedAdapterINS1G_15DefaultEpilogueISH_SI_SI_NS1F_6thread17LinearCombinationISH_Li1EffLNS1K_9ScaleType4KindE0ELNS_15FloatRoundStyleE2ESH_EENS1_15EpilogueDefaultEEEEEvvEEEEvNT_6ParamsE --------------------------
	.section	.nv.constant0._ZN7cutlass13device_kernelINS_4gemm6kernel13GemmUniversalIN4cute5tupleIJiiiiEEENS1_10collective13CollectiveMmaINS1_34MainloopSm90TmaGmmaWarpSpecializedILi3ENS5_IJNS4_1CILi1EEESB_SB_EEENS1_35KernelTmaWarpSpecializedCooperativeEEENS5_IJNSA_ILi128EEESF_SF_EEENS_10bfloat16_tENS5_IJlSB_lEEESH_SI_NS4_8TiledMMAINS4_8MMA_AtomIJNS4_4SM904GMMA28MMA_64x128x16_F32BF16BF16_SSILNSM_5MajorE0ELSO_0ELNSM_7ScaleInE1ELSP_1EEEEEENS4_6LayoutINS5_IJNSA_ILi2EEESB_SB_EEENS5_IJSB_NSA_ILi0EEESV_EEEEENS5_IJNS4_10UnderscoreESY_SY_EEEEENS4_13SM90_TMA_LOADENS4_14ComposedLayoutINS4_7SwizzleILi3ELi4ELi3EEENS4_18smem_ptr_flag_bitsILi16EEENSS_INS5_IJNSA_ILi8EEENSA_ILi64EEEEEENS5_IJS18_SB_EEEEEEEvNS4_8identityES11_S1C_vS1D_EENS_8epilogue10collective6detail29Sm90TmaWarpSpecializedAdapterINS1G_15DefaultEpilogueISH_SI_SI_NS1F_6thread17LinearCombinationISH_Li1EffLNS1K_9ScaleType4KindE0ELNS_15FloatRoundStyleE2ESH_EENS1_15EpilogueDefaultEEEEEvvEEEEvNT_6ParamsE,"a",@progbits
	.sectionflags	@""
	.align	4
.nv.constant0._ZN7cutlass13device_kernelINS_4gemm6kernel13GemmUniversalIN4cute5tupleIJiiiiEEENS1_10collective13CollectiveMmaINS1_34MainloopSm90TmaGmmaWarpSpecializedILi3ENS5_IJNS4_1CILi1EEESB_SB_EEENS1_35KernelTmaWarpSpecializedCooperativeEEENS5_IJNSA_ILi128EEESF_SF_EEENS_10bfloat16_tENS5_IJlSB_lEEESH_SI_NS4_8TiledMMAINS4_8MMA_AtomIJNS4_4SM904GMMA28MMA_64x128x16_F32BF16BF16_SSILNSM_5MajorE0ELSO_0ELNSM_7ScaleInE1ELSP_1EEEEEENS4_6LayoutINS5_IJNSA_ILi2EEESB_SB_EEENS5_IJSB_NSA_ILi0EEESV_EEEEENS5_IJNS4_10UnderscoreESY_SY_EEEEENS4_13SM90_TMA_LOADENS4_14ComposedLayoutINS4_7SwizzleILi3ELi4ELi3EEENS4_18smem_ptr_flag_bitsILi16EEENSS_INS5_IJNSA_ILi8EEENSA_ILi64EEEEEENS5_IJS18_SB_EEEEEEEvNS4_8identityES11_S1C_vS1D_EENS_8epilogue10collective6detail29Sm90TmaWarpSpecializedAdapterINS1G_15DefaultEpilogueISH_SI_SI_NS1F_6thread17LinearCombinationISH_Li1EffLNS1K_9ScaleType4KindE0ELNS_15FloatRoundStyleE2ESH_EENS1_15EpilogueDefaultEEEEEvvEEEEvNT_6ParamsE:
	.zero		1664


//--------------------- SYMBOLS --------------------------

	.type		.nv.reservedSmem.offset0,@object
	.size		.nv.reservedSmem.offset0,0x4
	.type		__assertfail,@function
